//
// Generated by NVIDIA NVVM Compiler
//
// Compiler Build ID: CL-36424714
// Cuda compilation tools, release 13.0, V13.0.88
// Based on NVVM 20.0.0
//

.version 9.0
.target sm_100
.address_size 64

	// .globl	_Z13softmaxKernelPKfPfi

.visible .entry _Z13softmaxKernelPKfPfi(
	.param .u64 .ptr .align 1 _Z13softmaxKernelPKfPfi_param_0,
	.param .u64 .ptr .align 1 _Z13softmaxKernelPKfPfi_param_1,
	.param .u32 _Z13softmaxKernelPKfPfi_param_2
)
{
	.reg .pred 	%p<58>;
	.reg .b32 	%r<145>;
	.reg .b32 	%f<496>;
	.reg .b64 	%rd<37>;

	ld.param.u64 	%rd7, [_Z13softmaxKernelPKfPfi_param_0];
	ld.param.u64 	%rd8, [_Z13softmaxKernelPKfPfi_param_1];
	ld.param.u32 	%r51, [_Z13softmaxKernelPKfPfi_param_2];
	cvta.to.global.u64 	%rd1, %rd8;
	cvta.to.global.u64 	%rd2, %rd7;
	mov.u32 	%r52, %ctaid.x;
	mov.u32 	%r53, %ntid.x;
	mov.u32 	%r54, %tid.x;
	mad.lo.s32 	%r1, %r52, %r53, %r54;
	setp.gt.s32 	%p1, %r1, 3;
	@%p1 bra 	$L__BB0_38;
	setp.lt.s32 	%p2, %r51, 1;
	mov.f32 	%f486, 0fFF800000;
	@%p2 bra 	$L__BB0_14;
	mul.lo.s32 	%r2, %r51, %r1;
	and.b32  	%r3, %r51, 15;
	setp.lt.u32 	%p3, %r51, 16;
	mov.f32 	%f486, 0fFF800000;
	mov.b32 	%r128, 0;
	@%p3 bra 	$L__BB0_5;
	and.b32  	%r128, %r51, 2147483632;
	neg.s32 	%r134, %r128;
	add.s64 	%rd3, %rd2, 32;
	mov.f32 	%f486, 0fFF800000;
	mov.u32 	%r133, %r2;
$L__BB0_4:
	.pragma "nounroll";
	mul.wide.s32 	%rd9, %r133, 4;
	add.s64 	%rd10, %rd3, %rd9;
	ld.global.f32 	%f30, [%rd10+-32];
	setp.gt.f32 	%p4, %f30, %f486;
	selp.f32 	%f31, %f30, %f486, %p4;
	ld.global.f32 	%f32, [%rd10+-28];
	setp.gt.f32 	%p5, %f32, %f31;
	selp.f32 	%f33, %f32, %f31, %p5;
	ld.global.f32 	%f34, [%rd10+-24];
	setp.gt.f32 	%p6, %f34, %f33;
	selp.f32 	%f35, %f34, %f33, %p6;
	ld.global.f32 	%f36, [%rd10+-20];
	setp.gt.f32 	%p7, %f36, %f35;
	selp.f32 	%f37, %f36, %f35, %p7;
	ld.global.f32 	%f38, [%rd10+-16];
	setp.gt.f32 	%p8, %f38, %f37;
	selp.f32 	%f39, %f38, %f37, %p8;
	ld.global.f32 	%f40, [%rd10+-12];
	setp.gt.f32 	%p9, %f40, %f39;
	selp.f32 	%f41, %f40, %f39, %p9;
	ld.global.f32 	%f42, [%rd10+-8];
	setp.gt.f32 	%p10, %f42, %f41;
	selp.f32 	%f43, %f42, %f41, %p10;
	ld.global.f32 	%f44, [%rd10+-4];
	setp.gt.f32 	%p11, %f44, %f43;
	selp.f32 	%f45, %f44, %f43, %p11;
	ld.global.f32 	%f46, [%rd10];
	setp.gt.f32 	%p12, %f46, %f45;
	selp.f32 	%f47, %f46, %f45, %p12;
	ld.global.f32 	%f48, [%rd10+4];
	setp.gt.f32 	%p13, %f48, %f47;
	selp.f32 	%f49, %f48, %f47, %p13;
	ld.global.f32 	%f50, [%rd10+8];
	setp.gt.f32 	%p14, %f50, %f49;
	selp.f32 	%f51, %f50, %f49, %p14;
	ld.global.f32 	%f52, [%rd10+12];
	setp.gt.f32 	%p15, %f52, %f51;
	selp.f32 	%f53, %f52, %f51, %p15;
	ld.global.f32 	%f54, [%rd10+16];
	setp.gt.f32 	%p16, %f54, %f53;
	selp.f32 	%f55, %f54, %f53, %p16;
	ld.global.f32 	%f56, [%rd10+20];
	setp.gt.f32 	%p17, %f56, %f55;
	selp.f32 	%f57, %f56, %f55, %p17;
	ld.global.f32 	%f58, [%rd10+24];
	setp.gt.f32 	%p18, %f58, %f57;
	selp.f32 	%f59, %f58, %f57, %p18;
	ld.global.f32 	%f60, [%rd10+28];
	setp.gt.f32 	%p19, %f60, %f59;
	selp.f32 	%f486, %f60, %f59, %p19;
	add.s32 	%r134, %r134, 16;
	add.s32 	%r133, %r133, 16;
	setp.eq.s32 	%p20, %r134, 0;
	@%p20 bra 	$L__BB0_5;
	bra.uni 	$L__BB0_4;
$L__BB0_5:
	setp.eq.s32 	%p21, %r3, 0;
	@%p21 bra 	$L__BB0_14;
	and.b32  	%r7, %r51, 7;
	setp.lt.u32 	%p22, %r3, 8;
	@%p22 bra 	$L__BB0_8;
	add.s32 	%r56, %r128, %r2;
	mul.wide.s32 	%rd11, %r56, 4;
	add.s64 	%rd12, %rd2, %rd11;
	ld.global.f32 	%f62, [%rd12];
	setp.gt.f32 	%p23, %f62, %f486;
	selp.f32 	%f63, %f62, %f486, %p23;
	ld.global.f32 	%f64, [%rd12+4];
	setp.gt.f32 	%p24, %f64, %f63;
	selp.f32 	%f65, %f64, %f63, %p24;
	ld.global.f32 	%f66, [%rd12+8];
	setp.gt.f32 	%p25, %f66, %f65;
	selp.f32 	%f67, %f66, %f65, %p25;
	ld.global.f32 	%f68, [%rd12+12];
	setp.gt.f32 	%p26, %f68, %f67;
	selp.f32 	%f69, %f68, %f67, %p26;
	ld.global.f32 	%f70, [%rd12+16];
	setp.gt.f32 	%p27, %f70, %f69;
	selp.f32 	%f71, %f70, %f69, %p27;
	ld.global.f32 	%f72, [%rd12+20];
	setp.gt.f32 	%p28, %f72, %f71;
	selp.f32 	%f73, %f72, %f71, %p28;
	ld.global.f32 	%f74, [%rd12+24];
	setp.gt.f32 	%p29, %f74, %f73;
	selp.f32 	%f75, %f74, %f73, %p29;
	ld.global.f32 	%f76, [%rd12+28];
	setp.gt.f32 	%p30, %f76, %f75;
	selp.f32 	%f486, %f76, %f75, %p30;
	add.s32 	%r128, %r128, 8;
$L__BB0_8:
	setp.eq.s32 	%p31, %r7, 0;
	@%p31 bra 	$L__BB0_14;
	and.b32  	%r10, %r51, 3;
	setp.lt.u32 	%p32, %r7, 4;
	@%p32 bra 	$L__BB0_11;
	add.s32 	%r57, %r128, %r2;
	mul.wide.s32 	%rd13, %r57, 4;
	add.s64 	%rd14, %rd2, %rd13;
	ld.global.f32 	%f78, [%rd14];
	setp.gt.f32 	%p33, %f78, %f486;
	selp.f32 	%f79, %f78, %f486, %p33;
	ld.global.f32 	%f80, [%rd14+4];
	setp.gt.f32 	%p34, %f80, %f79;
	selp.f32 	%f81, %f80, %f79, %p34;
	ld.global.f32 	%f82, [%rd14+8];
	setp.gt.f32 	%p35, %f82, %f81;
	selp.f32 	%f83, %f82, %f81, %p35;
	ld.global.f32 	%f84, [%rd14+12];
	setp.gt.f32 	%p36, %f84, %f83;
	selp.f32 	%f486, %f84, %f83, %p36;
	add.s32 	%r128, %r128, 4;
$L__BB0_11:
	setp.eq.s32 	%p37, %r10, 0;
	@%p37 bra 	$L__BB0_14;
	add.s32 	%r132, %r128, %r2;
	neg.s32 	%r131, %r10;
$L__BB0_13:
	.pragma "nounroll";
	mul.wide.s32 	%rd15, %r132, 4;
	add.s64 	%rd16, %rd2, %rd15;
	ld.global.f32 	%f85, [%rd16];
	setp.gt.f32 	%p38, %f85, %f486;
	selp.f32 	%f486, %f85, %f486, %p38;
	add.s32 	%r132, %r132, 1;
	add.s32 	%r131, %r131, 1;
	setp.ne.s32 	%p39, %r131, 0;
	@%p39 bra 	$L__BB0_13;
$L__BB0_14:
	setp.lt.s32 	%p40, %r51, 1;
	mov.f32 	%f494, 0f00000000;
	@%p40 bra 	$L__BB0_26;
	mul.lo.s32 	%r19, %r51, %r1;
	and.b32  	%r20, %r51, 7;
	setp.lt.u32 	%p41, %r51, 8;
	mov.f32 	%f494, 0f00000000;
	mov.b32 	%r135, 0;
	@%p41 bra 	$L__BB0_18;
	and.b32  	%r135, %r51, 2147483640;
	neg.s32 	%r139, %r135;
	add.s64 	%rd4, %rd2, 16;
	mov.f32 	%f494, 0f00000000;
	mov.u32 	%r138, %r19;
$L__BB0_17:
	.pragma "nounroll";
	mul.wide.s32 	%rd17, %r138, 4;
	add.s64 	%rd18, %rd4, %rd17;
	ld.global.f32 	%f90, [%rd18+-16];
	sub.f32 	%f91, %f90, %f486;
	fma.rn.f32 	%f92, %f91, 0f3BBB989D, 0f3F000000;
	cvt.sat.f32.f32 	%f93, %f92;
	mov.f32 	%f94, 0f4B400001;
	mov.f32 	%f95, 0f437C0000;
	fma.rm.f32 	%f96, %f93, %f95, %f94;
	add.f32 	%f97, %f96, 0fCB40007F;
	neg.f32 	%f98, %f97;
	fma.rn.f32 	%f99, %f91, 0f3FB8AA3B, %f98;
	fma.rn.f32 	%f100, %f91, 0f32A57060, %f99;
	mov.b32 	%r59, %f96;
	shl.b32 	%r60, %r59, 23;
	mov.b32 	%f101, %r60;
	ex2.approx.ftz.f32 	%f102, %f100;
	fma.rn.f32 	%f103, %f102, %f101, %f494;
	ld.global.f32 	%f104, [%rd18+-12];
	sub.f32 	%f105, %f104, %f486;
	fma.rn.f32 	%f106, %f105, 0f3BBB989D, 0f3F000000;
	cvt.sat.f32.f32 	%f107, %f106;
	fma.rm.f32 	%f108, %f107, %f95, %f94;
	add.f32 	%f109, %f108, 0fCB40007F;
	neg.f32 	%f110, %f109;
	fma.rn.f32 	%f111, %f105, 0f3FB8AA3B, %f110;
	fma.rn.f32 	%f112, %f105, 0f32A57060, %f111;
	mov.b32 	%r61, %f108;
	shl.b32 	%r62, %r61, 23;
	mov.b32 	%f113, %r62;
	ex2.approx.ftz.f32 	%f114, %f112;
	fma.rn.f32 	%f115, %f114, %f113, %f103;
	ld.global.f32 	%f116, [%rd18+-8];
	sub.f32 	%f117, %f116, %f486;
	fma.rn.f32 	%f118, %f117, 0f3BBB989D, 0f3F000000;
	cvt.sat.f32.f32 	%f119, %f118;
	fma.rm.f32 	%f120, %f119, %f95, %f94;
	add.f32 	%f121, %f120, 0fCB40007F;
	neg.f32 	%f122, %f121;
	fma.rn.f32 	%f123, %f117, 0f3FB8AA3B, %f122;
	fma.rn.f32 	%f124, %f117, 0f32A57060, %f123;
	mov.b32 	%r63, %f120;
	shl.b32 	%r64, %r63, 23;
	mov.b32 	%f125, %r64;
	ex2.approx.ftz.f32 	%f126, %f124;
	fma.rn.f32 	%f127, %f126, %f125, %f115;
	ld.global.f32 	%f128, [%rd18+-4];
	sub.f32 	%f129, %f128, %f486;
	fma.rn.f32 	%f130, %f129, 0f3BBB989D, 0f3F000000;
	cvt.sat.f32.f32 	%f131, %f130;
	fma.rm.f32 	%f132, %f131, %f95, %f94;
	add.f32 	%f133, %f132, 0fCB40007F;
	neg.f32 	%f134, %f133;
	fma.rn.f32 	%f135, %f129, 0f3FB8AA3B, %f134;
	fma.rn.f32 	%f136, %f129, 0f32A57060, %f135;
	mov.b32 	%r65, %f132;
	shl.b32 	%r66, %r65, 23;
	mov.b32 	%f137, %r66;
	ex2.approx.ftz.f32 	%f138, %f136;
	fma.rn.f32 	%f139, %f138, %f137, %f127;
	ld.global.f32 	%f140, [%rd18];
	sub.f32 	%f141, %f140, %f486;
	fma.rn.f32 	%f142, %f141, 0f3BBB989D, 0f3F000000;
	cvt.sat.f32.f32 	%f143, %f142;
	fma.rm.f32 	%f144, %f143, %f95, %f94;
	add.f32 	%f145, %f144, 0fCB40007F;
	neg.f32 	%f146, %f145;
	fma.rn.f32 	%f147, %f141, 0f3FB8AA3B, %f146;
	fma.rn.f32 	%f148, %f141, 0f32A57060, %f147;
	mov.b32 	%r67, %f144;
	shl.b32 	%r68, %r67, 23;
	mov.b32 	%f149, %r68;
	ex2.approx.ftz.f32 	%f150, %f148;
	fma.rn.f32 	%f151, %f150, %f149, %f139;
	ld.global.f32 	%f152, [%rd18+4];
	sub.f32 	%f153, %f152, %f486;
	fma.rn.f32 	%f154, %f153, 0f3BBB989D, 0f3F000000;
	cvt.sat.f32.f32 	%f155, %f154;
	fma.rm.f32 	%f156, %f155, %f95, %f94;
	add.f32 	%f157, %f156, 0fCB40007F;
	neg.f32 	%f158, %f157;
	fma.rn.f32 	%f159, %f153, 0f3FB8AA3B, %f158;
	fma.rn.f32 	%f160, %f153, 0f32A57060, %f159;
	mov.b32 	%r69, %f156;
	shl.b32 	%r70, %r69, 23;
	mov.b32 	%f161, %r70;
	ex2.approx.ftz.f32 	%f162, %f160;
	fma.rn.f32 	%f163, %f162, %f161, %f151;
	ld.global.f32 	%f164, [%rd18+8];
	sub.f32 	%f165, %f164, %f486;
	fma.rn.f32 	%f166, %f165, 0f3BBB989D, 0f3F000000;
	cvt.sat.f32.f32 	%f167, %f166;
	fma.rm.f32 	%f168, %f167, %f95, %f94;
	add.f32 	%f169, %f168, 0fCB40007F;
	neg.f32 	%f170, %f169;
	fma.rn.f32 	%f171, %f165, 0f3FB8AA3B, %f170;
	fma.rn.f32 	%f172, %f165, 0f32A57060, %f171;
	mov.b32 	%r71, %f168;
	shl.b32 	%r72, %r71, 23;
	mov.b32 	%f173, %r72;
	ex2.approx.ftz.f32 	%f174, %f172;
	fma.rn.f32 	%f175, %f174, %f173, %f163;
	ld.global.f32 	%f176, [%rd18+12];
	sub.f32 	%f177, %f176, %f486;
	fma.rn.f32 	%f178, %f177, 0f3BBB989D, 0f3F000000;
	cvt.sat.f32.f32 	%f179, %f178;
	fma.rm.f32 	%f180, %f179, %f95, %f94;
	add.f32 	%f181, %f180, 0fCB40007F;
	neg.f32 	%f182, %f181;
	fma.rn.f32 	%f183, %f177, 0f3FB8AA3B, %f182;
	fma.rn.f32 	%f184, %f177, 0f32A57060, %f183;
	mov.b32 	%r73, %f180;
	shl.b32 	%r74, %r73, 23;
	mov.b32 	%f185, %r74;
	ex2.approx.ftz.f32 	%f186, %f184;
	fma.rn.f32 	%f494, %f186, %f185, %f175;
	add.s32 	%r139, %r139, 8;
	add.s32 	%r138, %r138, 8;
	setp.eq.s32 	%p42, %r139, 0;
	@%p42 bra 	$L__BB0_18;
	bra.uni 	$L__BB0_17;
$L__BB0_18:
	setp.eq.s32 	%p43, %r20, 0;
	@%p43 bra 	$L__BB0_26;
	and.b32  	%r28, %r51, 3;
	setp.lt.u32 	%p44, %r20, 4;
	@%p44 bra 	$L__BB0_21;
	add.s32 	%r75, %r135, %r19;
	mul.wide.s32 	%rd19, %r75, 4;
	add.s64 	%rd20, %rd2, %rd19;
	ld.global.f32 	%f188, [%rd20];
	sub.f32 	%f189, %f188, %f486;
	fma.rn.f32 	%f190, %f189, 0f3BBB989D, 0f3F000000;
	cvt.sat.f32.f32 	%f191, %f190;
	mov.f32 	%f192, 0f4B400001;
	mov.f32 	%f193, 0f437C0000;
	fma.rm.f32 	%f194, %f191, %f193, %f192;
	add.f32 	%f195, %f194, 0fCB40007F;
	neg.f32 	%f196, %f195;
	fma.rn.f32 	%f197, %f189, 0f3FB8AA3B, %f196;
	fma.rn.f32 	%f198, %f189, 0f32A57060, %f197;
	mov.b32 	%r76, %f194;
	shl.b32 	%r77, %r76, 23;
	mov.b32 	%f199, %r77;
	ex2.approx.ftz.f32 	%f200, %f198;
	fma.rn.f32 	%f201, %f200, %f199, %f494;
	ld.global.f32 	%f202, [%rd20+4];
	sub.f32 	%f203, %f202, %f486;
	fma.rn.f32 	%f204, %f203, 0f3BBB989D, 0f3F000000;
	cvt.sat.f32.f32 	%f205, %f204;
	fma.rm.f32 	%f206, %f205, %f193, %f192;
	add.f32 	%f207, %f206, 0fCB40007F;
	neg.f32 	%f208, %f207;
	fma.rn.f32 	%f209, %f203, 0f3FB8AA3B, %f208;
	fma.rn.f32 	%f210, %f203, 0f32A57060, %f209;
	mov.b32 	%r78, %f206;
	shl.b32 	%r79, %r78, 23;
	mov.b32 	%f211, %r79;
	ex2.approx.ftz.f32 	%f212, %f210;
	fma.rn.f32 	%f213, %f212, %f211, %f201;
	ld.global.f32 	%f214, [%rd20+8];
	sub.f32 	%f215, %f214, %f486;
	fma.rn.f32 	%f216, %f215, 0f3BBB989D, 0f3F000000;
	cvt.sat.f32.f32 	%f217, %f216;
	fma.rm.f32 	%f218, %f217, %f193, %f192;
	add.f32 	%f219, %f218, 0fCB40007F;
	neg.f32 	%f220, %f219;
	fma.rn.f32 	%f221, %f215, 0f3FB8AA3B, %f220;
	fma.rn.f32 	%f222, %f215, 0f32A57060, %f221;
	mov.b32 	%r80, %f218;
	shl.b32 	%r81, %r80, 23;
	mov.b32 	%f223, %r81;
	ex2.approx.ftz.f32 	%f224, %f222;
	fma.rn.f32 	%f225, %f224, %f223, %f213;
	ld.global.f32 	%f226, [%rd20+12];
	sub.f32 	%f227, %f226, %f486;
	fma.rn.f32 	%f228, %f227, 0f3BBB989D, 0f3F000000;
	cvt.sat.f32.f32 	%f229, %f228;
	fma.rm.f32 	%f230, %f229, %f193, %f192;
	add.f32 	%f231, %f230, 0fCB40007F;
	neg.f32 	%f232, %f231;
	fma.rn.f32 	%f233, %f227, 0f3FB8AA3B, %f232;
	fma.rn.f32 	%f234, %f227, 0f32A57060, %f233;
	mov.b32 	%r82, %f230;
	shl.b32 	%r83, %r82, 23;
	mov.b32 	%f235, %r83;
	ex2.approx.ftz.f32 	%f236, %f234;
	fma.rn.f32 	%f494, %f236, %f235, %f225;
	add.s32 	%r135, %r135, 4;
$L__BB0_21:
	setp.eq.s32 	%p45, %r28, 0;
	@%p45 bra 	$L__BB0_26;
	setp.eq.s32 	%p46, %r28, 1;
	@%p46 bra 	$L__BB0_24;
	add.s32 	%r84, %r135, %r19;
	mul.wide.s32 	%rd21, %r84, 4;
	add.s64 	%rd22, %rd2, %rd21;
	ld.global.f32 	%f238, [%rd22];
	sub.f32 	%f239, %f238, %f486;
	fma.rn.f32 	%f240, %f239, 0f3BBB989D, 0f3F000000;
	cvt.sat.f32.f32 	%f241, %f240;
	mov.f32 	%f242, 0f4B400001;
	mov.f32 	%f243, 0f437C0000;
	fma.rm.f32 	%f244, %f241, %f243, %f242;
	add.f32 	%f245, %f244, 0fCB40007F;
	neg.f32 	%f246, %f245;
	fma.rn.f32 	%f247, %f239, 0f3FB8AA3B, %f246;
	fma.rn.f32 	%f248, %f239, 0f32A57060, %f247;
	mov.b32 	%r85, %f244;
	shl.b32 	%r86, %r85, 23;
	mov.b32 	%f249, %r86;
	ex2.approx.ftz.f32 	%f250, %f248;
	fma.rn.f32 	%f251, %f250, %f249, %f494;
	ld.global.f32 	%f252, [%rd22+4];
	sub.f32 	%f253, %f252, %f486;
	fma.rn.f32 	%f254, %f253, 0f3BBB989D, 0f3F000000;
	cvt.sat.f32.f32 	%f255, %f254;
	fma.rm.f32 	%f256, %f255, %f243, %f242;
	add.f32 	%f257, %f256, 0fCB40007F;
	neg.f32 	%f258, %f257;
	fma.rn.f32 	%f259, %f253, 0f3FB8AA3B, %f258;
	fma.rn.f32 	%f260, %f253, 0f32A57060, %f259;
	mov.b32 	%r87, %f256;
	shl.b32 	%r88, %r87, 23;
	mov.b32 	%f261, %r88;
	ex2.approx.ftz.f32 	%f262, %f260;
	fma.rn.f32 	%f494, %f262, %f261, %f251;
	add.s32 	%r135, %r135, 2;
$L__BB0_24:
	and.b32  	%r89, %r51, 1;
	setp.eq.b32 	%p47, %r89, 1;
	not.pred 	%p48, %p47;
	@%p48 bra 	$L__BB0_26;
	add.s32 	%r90, %r135, %r19;
	mul.wide.s32 	%rd23, %r90, 4;
	add.s64 	%rd24, %rd2, %rd23;
	ld.global.f32 	%f263, [%rd24];
	sub.f32 	%f264, %f263, %f486;
	fma.rn.f32 	%f265, %f264, 0f3BBB989D, 0f3F000000;
	cvt.sat.f32.f32 	%f266, %f265;
	mov.f32 	%f267, 0f4B400001;
	mov.f32 	%f268, 0f437C0000;
	fma.rm.f32 	%f269, %f266, %f268, %f267;
	add.f32 	%f270, %f269, 0fCB40007F;
	neg.f32 	%f271, %f270;
	fma.rn.f32 	%f272, %f264, 0f3FB8AA3B, %f271;
	fma.rn.f32 	%f273, %f264, 0f32A57060, %f272;
	mov.b32 	%r91, %f269;
	shl.b32 	%r92, %r91, 23;
	mov.b32 	%f274, %r92;
	ex2.approx.ftz.f32 	%f275, %f273;
	fma.rn.f32 	%f494, %f275, %f274, %f494;
$L__BB0_26:
	setp.lt.s32 	%p49, %r51, 1;
	@%p49 bra 	$L__BB0_38;
	mul.lo.s32 	%r33, %r51, %r1;
	and.b32  	%r34, %r51, 7;
	setp.lt.u32 	%p50, %r51, 8;
	mov.b32 	%r142, 0;
	@%p50 bra 	$L__BB0_30;
	and.b32  	%r142, %r51, 2147483640;
	neg.s32 	%r141, %r142;
	add.s64 	%rd5, %rd2, 16;
	add.s64 	%rd6, %rd1, 16;
	mov.u32 	%r140, %r33;
$L__BB0_29:
	.pragma "nounroll";
	mul.wide.s32 	%rd25, %r140, 4;
	add.s64 	%rd26, %rd5, %rd25;
	add.s64 	%rd27, %rd6, %rd25;
	ld.global.f32 	%f276, [%rd26+-16];
	sub.f32 	%f277, %f276, %f486;
	fma.rn.f32 	%f278, %f277, 0f3BBB989D, 0f3F000000;
	cvt.sat.f32.f32 	%f279, %f278;
	mov.f32 	%f280, 0f4B400001;
	mov.f32 	%f281, 0f437C0000;
	fma.rm.f32 	%f282, %f279, %f281, %f280;
	add.f32 	%f283, %f282, 0fCB40007F;
	neg.f32 	%f284, %f283;
	fma.rn.f32 	%f285, %f277, 0f3FB8AA3B, %f284;
	fma.rn.f32 	%f286, %f277, 0f32A57060, %f285;
	mov.b32 	%r94, %f282;
	shl.b32 	%r95, %r94, 23;
	mov.b32 	%f287, %r95;
	ex2.approx.ftz.f32 	%f288, %f286;
	mul.f32 	%f289, %f288, %f287;
	div.rn.f32 	%f290, %f289, %f494;
	st.global.f32 	[%rd27+-16], %f290;
	ld.global.f32 	%f291, [%rd26+-12];
	sub.f32 	%f292, %f291, %f486;
	fma.rn.f32 	%f293, %f292, 0f3BBB989D, 0f3F000000;
	cvt.sat.f32.f32 	%f294, %f293;
	fma.rm.f32 	%f295, %f294, %f281, %f280;
	add.f32 	%f296, %f295, 0fCB40007F;
	neg.f32 	%f297, %f296;
	fma.rn.f32 	%f298, %f292, 0f3FB8AA3B, %f297;
	fma.rn.f32 	%f299, %f292, 0f32A57060, %f298;
	mov.b32 	%r96, %f295;
	shl.b32 	%r97, %r96, 23;
	mov.b32 	%f300, %r97;
	ex2.approx.ftz.f32 	%f301, %f299;
	mul.f32 	%f302, %f301, %f300;
	div.rn.f32 	%f303, %f302, %f494;
	st.global.f32 	[%rd27+-12], %f303;
	ld.global.f32 	%f304, [%rd26+-8];
	sub.f32 	%f305, %f304, %f486;
	fma.rn.f32 	%f306, %f305, 0f3BBB989D, 0f3F000000;
	cvt.sat.f32.f32 	%f307, %f306;
	fma.rm.f32 	%f308, %f307, %f281, %f280;
	add.f32 	%f309, %f308, 0fCB40007F;
	neg.f32 	%f310, %f309;
	fma.rn.f32 	%f311, %f305, 0f3FB8AA3B, %f310;
	fma.rn.f32 	%f312, %f305, 0f32A57060, %f311;
	mov.b32 	%r98, %f308;
	shl.b32 	%r99, %r98, 23;
	mov.b32 	%f313, %r99;
	ex2.approx.ftz.f32 	%f314, %f312;
	mul.f32 	%f315, %f314, %f313;
	div.rn.f32 	%f316, %f315, %f494;
	st.global.f32 	[%rd27+-8], %f316;
	ld.global.f32 	%f317, [%rd26+-4];
	sub.f32 	%f318, %f317, %f486;
	fma.rn.f32 	%f319, %f318, 0f3BBB989D, 0f3F000000;
	cvt.sat.f32.f32 	%f320, %f319;
	fma.rm.f32 	%f321, %f320, %f281, %f280;
	add.f32 	%f322, %f321, 0fCB40007F;
	neg.f32 	%f323, %f322;
	fma.rn.f32 	%f324, %f318, 0f3FB8AA3B, %f323;
	fma.rn.f32 	%f325, %f318, 0f32A57060, %f324;
	mov.b32 	%r100, %f321;
	shl.b32 	%r101, %r100, 23;
	mov.b32 	%f326, %r101;
	ex2.approx.ftz.f32 	%f327, %f325;
	mul.f32 	%f328, %f327, %f326;
	div.rn.f32 	%f329, %f328, %f494;
	st.global.f32 	[%rd27+-4], %f329;
	ld.global.f32 	%f330, [%rd26];
	sub.f32 	%f331, %f330, %f486;
	fma.rn.f32 	%f332, %f331, 0f3BBB989D, 0f3F000000;
	cvt.sat.f32.f32 	%f333, %f332;
	fma.rm.f32 	%f334, %f333, %f281, %f280;
	add.f32 	%f335, %f334, 0fCB40007F;
	neg.f32 	%f336, %f335;
	fma.rn.f32 	%f337, %f331, 0f3FB8AA3B, %f336;
	fma.rn.f32 	%f338, %f331, 0f32A57060, %f337;
	mov.b32 	%r102, %f334;
	shl.b32 	%r103, %r102, 23;
	mov.b32 	%f339, %r103;
	ex2.approx.ftz.f32 	%f340, %f338;
	mul.f32 	%f341, %f340, %f339;
	div.rn.f32 	%f342, %f341, %f494;
	st.global.f32 	[%rd27], %f342;
	ld.global.f32 	%f343, [%rd26+4];
	sub.f32 	%f344, %f343, %f486;
	fma.rn.f32 	%f345, %f344, 0f3BBB989D, 0f3F000000;
	cvt.sat.f32.f32 	%f346, %f345;
	fma.rm.f32 	%f347, %f346, %f281, %f280;
	add.f32 	%f348, %f347, 0fCB40007F;
	neg.f32 	%f349, %f348;
	fma.rn.f32 	%f350, %f344, 0f3FB8AA3B, %f349;
	fma.rn.f32 	%f351, %f344, 0f32A57060, %f350;
	mov.b32 	%r104, %f347;
	shl.b32 	%r105, %r104, 23;
	mov.b32 	%f352, %r105;
	ex2.approx.ftz.f32 	%f353, %f351;
	mul.f32 	%f354, %f353, %f352;
	div.rn.f32 	%f355, %f354, %f494;
	st.global.f32 	[%rd27+4], %f355;
	ld.global.f32 	%f356, [%rd26+8];
	sub.f32 	%f357, %f356, %f486;
	fma.rn.f32 	%f358, %f357, 0f3BBB989D, 0f3F000000;
	cvt.sat.f32.f32 	%f359, %f358;
	fma.rm.f32 	%f360, %f359, %f281, %f280;
	add.f32 	%f361, %f360, 0fCB40007F;
	neg.f32 	%f362, %f361;
	fma.rn.f32 	%f363, %f357, 0f3FB8AA3B, %f362;
	fma.rn.f32 	%f364, %f357, 0f32A57060, %f363;
	mov.b32 	%r106, %f360;
	shl.b32 	%r107, %r106, 23;
	mov.b32 	%f365, %r107;
	ex2.approx.ftz.f32 	%f366, %f364;
	mul.f32 	%f367, %f366, %f365;
	div.rn.f32 	%f368, %f367, %f494;
	st.global.f32 	[%rd27+8], %f368;
	ld.global.f32 	%f369, [%rd26+12];
	sub.f32 	%f370, %f369, %f486;
	fma.rn.f32 	%f371, %f370, 0f3BBB989D, 0f3F000000;
	cvt.sat.f32.f32 	%f372, %f371;
	fma.rm.f32 	%f373, %f372, %f281, %f280;
	add.f32 	%f374, %f373, 0fCB40007F;
	neg.f32 	%f375, %f374;
	fma.rn.f32 	%f376, %f370, 0f3FB8AA3B, %f375;
	fma.rn.f32 	%f377, %f370, 0f32A57060, %f376;
	mov.b32 	%r108, %f373;
	shl.b32 	%r109, %r108, 23;
	mov.b32 	%f378, %r109;
	ex2.approx.ftz.f32 	%f379, %f377;
	mul.f32 	%f380, %f379, %f378;
	div.rn.f32 	%f381, %f380, %f494;
	st.global.f32 	[%rd27+12], %f381;
	add.s32 	%r141, %r141, 8;
	add.s32 	%r140, %r140, 8;
	setp.ne.s32 	%p51, %r141, 0;
	@%p51 bra 	$L__BB0_29;
$L__BB0_30:
	setp.eq.s32 	%p52, %r34, 0;
	@%p52 bra 	$L__BB0_38;
	and.b32  	%r46, %r51, 3;
	setp.lt.u32 	%p53, %r34, 4;
	@%p53 bra 	$L__BB0_33;
	add.s32 	%r110, %r142, %r33;
	mul.wide.s32 	%rd28, %r110, 4;
	add.s64 	%rd29, %rd2, %rd28;
	ld.global.f32 	%f382, [%rd29];
	sub.f32 	%f383, %f382, %f486;
	fma.rn.f32 	%f384, %f383, 0f3BBB989D, 0f3F000000;
	cvt.sat.f32.f32 	%f385, %f384;
	mov.f32 	%f386, 0f4B400001;
	mov.f32 	%f387, 0f437C0000;
	fma.rm.f32 	%f388, %f385, %f387, %f386;
	add.f32 	%f389, %f388, 0fCB40007F;
	neg.f32 	%f390, %f389;
	fma.rn.f32 	%f391, %f383, 0f3FB8AA3B, %f390;
	fma.rn.f32 	%f392, %f383, 0f32A57060, %f391;
	mov.b32 	%r111, %f388;
	shl.b32 	%r112, %r111, 23;
	mov.b32 	%f393, %r112;
	ex2.approx.ftz.f32 	%f394, %f392;
	mul.f32 	%f395, %f394, %f393;
	div.rn.f32 	%f396, %f395, %f494;
	add.s64 	%rd30, %rd1, %rd28;
	st.global.f32 	[%rd30], %f396;
	ld.global.f32 	%f397, [%rd29+4];
	sub.f32 	%f398, %f397, %f486;
	fma.rn.f32 	%f399, %f398, 0f3BBB989D, 0f3F000000;
	cvt.sat.f32.f32 	%f400, %f399;
	fma.rm.f32 	%f401, %f400, %f387, %f386;
	add.f32 	%f402, %f401, 0fCB40007F;
	neg.f32 	%f403, %f402;
	fma.rn.f32 	%f404, %f398, 0f3FB8AA3B, %f403;
	fma.rn.f32 	%f405, %f398, 0f32A57060, %f404;
	mov.b32 	%r113, %f401;
	shl.b32 	%r114, %r113, 23;
	mov.b32 	%f406, %r114;
	ex2.approx.ftz.f32 	%f407, %f405;
	mul.f32 	%f408, %f407, %f406;
	div.rn.f32 	%f409, %f408, %f494;
	st.global.f32 	[%rd30+4], %f409;
	ld.global.f32 	%f410, [%rd29+8];
	sub.f32 	%f411, %f410, %f486;
	fma.rn.f32 	%f412, %f411, 0f3BBB989D, 0f3F000000;
	cvt.sat.f32.f32 	%f413, %f412;
	fma.rm.f32 	%f414, %f413, %f387, %f386;
	add.f32 	%f415, %f414, 0fCB40007F;
	neg.f32 	%f416, %f415;
	fma.rn.f32 	%f417, %f411, 0f3FB8AA3B, %f416;
	fma.rn.f32 	%f418, %f411, 0f32A57060, %f417;
	mov.b32 	%r115, %f414;
	shl.b32 	%r116, %r115, 23;
	mov.b32 	%f419, %r116;
	ex2.approx.ftz.f32 	%f420, %f418;
	mul.f32 	%f421, %f420, %f419;
	div.rn.f32 	%f422, %f421, %f494;
	st.global.f32 	[%rd30+8], %f422;
	ld.global.f32 	%f423, [%rd29+12];
	sub.f32 	%f424, %f423, %f486;
	fma.rn.f32 	%f425, %f424, 0f3BBB989D, 0f3F000000;
	cvt.sat.f32.f32 	%f426, %f425;
	fma.rm.f32 	%f427, %f426, %f387, %f386;
	add.f32 	%f428, %f427, 0fCB40007F;
	neg.f32 	%f429, %f428;
	fma.rn.f32 	%f430, %f424, 0f3FB8AA3B, %f429;
	fma.rn.f32 	%f431, %f424, 0f32A57060, %f430;
	mov.b32 	%r117, %f427;
	shl.b32 	%r118, %r117, 23;
	mov.b32 	%f432, %r118;
	ex2.approx.ftz.f32 	%f433, %f431;
	mul.f32 	%f434, %f433, %f432;
	div.rn.f32 	%f435, %f434, %f494;
	st.global.f32 	[%rd30+12], %f435;
	add.s32 	%r142, %r142, 4;
$L__BB0_33:
	setp.eq.s32 	%p54, %r46, 0;
	@%p54 bra 	$L__BB0_38;
	setp.eq.s32 	%p55, %r46, 1;
	@%p55 bra 	$L__BB0_36;
	add.s32 	%r119, %r142, %r33;
	mul.wide.s32 	%rd31, %r119, 4;
	add.s64 	%rd32, %rd2, %rd31;
	ld.global.f32 	%f436, [%rd32];
	sub.f32 	%f437, %f436, %f486;
	fma.rn.f32 	%f438, %f437, 0f3BBB989D, 0f3F000000;
	cvt.sat.f32.f32 	%f439, %f438;
	mov.f32 	%f440, 0f4B400001;
	mov.f32 	%f441, 0f437C0000;
	fma.rm.f32 	%f442, %f439, %f441, %f440;
	add.f32 	%f443, %f442, 0fCB40007F;
	neg.f32 	%f444, %f443;
	fma.rn.f32 	%f445, %f437, 0f3FB8AA3B, %f444;
	fma.rn.f32 	%f446, %f437, 0f32A57060, %f445;
	mov.b32 	%r120, %f442;
	shl.b32 	%r121, %r120, 23;
	mov.b32 	%f447, %r121;
	ex2.approx.ftz.f32 	%f448, %f446;
	mul.f32 	%f449, %f448, %f447;
	div.rn.f32 	%f450, %f449, %f494;
	add.s64 	%rd33, %rd1, %rd31;
	st.global.f32 	[%rd33], %f450;
	ld.global.f32 	%f451, [%rd32+4];
	sub.f32 	%f452, %f451, %f486;
	fma.rn.f32 	%f453, %f452, 0f3BBB989D, 0f3F000000;
	cvt.sat.f32.f32 	%f454, %f453;
	fma.rm.f32 	%f455, %f454, %f441, %f440;
	add.f32 	%f456, %f455, 0fCB40007F;
	neg.f32 	%f457, %f456;
	fma.rn.f32 	%f458, %f452, 0f3FB8AA3B, %f457;
	fma.rn.f32 	%f459, %f452, 0f32A57060, %f458;
	mov.b32 	%r122, %f455;
	shl.b32 	%r123, %r122, 23;
	mov.b32 	%f460, %r123;
	ex2.approx.ftz.f32 	%f461, %f459;
	mul.f32 	%f462, %f461, %f460;
	div.rn.f32 	%f463, %f462, %f494;
	st.global.f32 	[%rd33+4], %f463;
	add.s32 	%r142, %r142, 2;
$L__BB0_36:
	and.b32  	%r124, %r51, 1;
	setp.eq.b32 	%p56, %r124, 1;
	not.pred 	%p57, %p56;
	@%p57 bra 	$L__BB0_38;
	add.s32 	%r125, %r142, %r33;
	mul.wide.s32 	%rd34, %r125, 4;
	add.s64 	%rd35, %rd2, %rd34;
	ld.global.f32 	%f464, [%rd35];
	sub.f32 	%f465, %f464, %f486;
	fma.rn.f32 	%f466, %f465, 0f3BBB989D, 0f3F000000;
	cvt.sat.f32.f32 	%f467, %f466;
	mov.f32 	%f468, 0f4B400001;
	mov.f32 	%f469, 0f437C0000;
	fma.rm.f32 	%f470, %f467, %f469, %f468;
	add.f32 	%f471, %f470, 0fCB40007F;
	neg.f32 	%f472, %f471;
	fma.rn.f32 	%f473, %f465, 0f3FB8AA3B, %f472;
	fma.rn.f32 	%f474, %f465, 0f32A57060, %f473;
	mov.b32 	%r126, %f470;
	shl.b32 	%r127, %r126, 23;
	mov.b32 	%f475, %r127;
	ex2.approx.ftz.f32 	%f476, %f474;
	mul.f32 	%f477, %f476, %f475;
	div.rn.f32 	%f478, %f477, %f494;
	add.s64 	%rd36, %rd1, %rd34;
	st.global.f32 	[%rd36], %f478;
$L__BB0_38:
	ret;

}


// ===== COMPILED SASS (sm_100) =====

	.target	sm_100

	.elftype	@"ET_EXEC"


//--------------------- .note.nv.tkinfo           --------------------------
	.section	.note.nv.tkinfo,"",@"SHT_NOTE"
	.sectionflags	@"SHF_NOTE_NV_TKINFO"
	.tkinfo
        /*0018*/ 	.word	0x00000002
        /*0030*/ 	.string	""
        /*0030*/ 	.string	"ptxas"
        /*0030*/ 	.string	"Cuda compilation tools, release 13.0, V13.0.88"
        /*0030*/ 	.string	"Build cuda_13.0.r13.0/compiler.36424714_0"
        /*0030*/ 	.string	"-arch sm_100 -m 64 "



//--------------------- .note.nv.cuinfo           --------------------------
	.section	.note.nv.cuinfo,"",@"SHT_NOTE"
	.sectionflags	@"SHF_NOTE_NV_CUINFO"
        /*0018*/ 	.short	0x0002
        /*001a*/ 	.short	0x0064
        /*001c*/ 	.short	0x0082
	.zero		2


//--------------------- .nv.info                  --------------------------
	.section	.nv.info,"",@"SHT_CUDA_INFO"
	.align	4


	//----- nvinfo : EIATTR_REGCOUNT
	.align		4
        /*0000*/ 	.byte	0x04, 0x2f
        /*0002*/ 	.short	(.L_1 - .L_0)
	.align		4
.L_0:
        /*0004*/ 	.word	index@(_Z13softmaxKernelPKfPfi)
        /*0008*/ 	.word	0x00000020


	//----- nvinfo : EIATTR_FRAME_SIZE
	.align		4
.L_1:
        /*000c*/ 	.byte	0x04, 0x11
        /*000e*/ 	.short	(.L_3 - .L_2)
	.align		4
.L_2:
        /*0010*/ 	.word	index@($__internal_0_$__cuda_sm3x_div_rn_noftz_f32_slowpath)
        /*0014*/ 	.word	0x00000000


	//----- nvinfo : EIATTR_FRAME_SIZE
	.align		4
.L_3:
        /*0018*/ 	.byte	0x04, 0x11
        /*001a*/ 	.short	(.L_5 - .L_4)
	.align		4
.L_4:
        /*001c*/ 	.word	index@(_Z13softmaxKernelPKfPfi)
        /*0020*/ 	.word	0x00000000


	//----- nvinfo : EIATTR_MIN_STACK_SIZE
	.align		4
.L_5:
        /*0024*/ 	.byte	0x04, 0x12
        /*0026*/ 	.short	(.L_7 - .L_6)
	.align		4
.L_6:
        /*0028*/ 	.word	index@(_Z13softmaxKernelPKfPfi)
        /*002c*/ 	.word	0x00000000
.L_7:


//--------------------- .nv.compat                --------------------------
	.section	.nv.compat,"",@"SHT_CUDA_COMPAT_INFO"
	.align	4
        /*0000*/ 	.byte	0x02, 0x09, 0x00, 0x00, 0x02, 0x02, 0x01, 0x00, 0x02, 0x05, 0x05, 0x00, 0x03, 0x07, 0x01, 0x01
        /*0010*/ 	.byte	0x02, 0x03, 0x00, 0x00, 0x02, 0x06, 0x01, 0x00, 0x04, 0x0b, 0x08, 0x00, 0x01, 0x00, 0x00, 0x00
        /*0020*/ 	.byte	0x00, 0x00, 0x00, 0x00


//--------------------- .nv.info._Z13softmaxKernelPKfPfi --------------------------
	.section	.nv.info._Z13softmaxKernelPKfPfi,"",@"SHT_CUDA_INFO"
	.sectionflags	@""
	.align	4


	//----- nvinfo : EIATTR_CUDA_API_VERSION
	.align		4
        /*0000*/ 	.byte	0x04, 0x37
        /*0002*/ 	.short	(.L_9 - .L_8)
.L_8:
        /*0004*/ 	.word	0x00000082


	//----- nvinfo : EIATTR_KPARAM_INFO
	.align		4
.L_9:
        /*0008*/ 	.byte	0x04, 0x17
        /*000a*/ 	.short	(.L_11 - .L_10)
.L_10:
        /*000c*/ 	.word	0x00000000
        /*0010*/ 	.short	0x0002
        /*0012*/ 	.short	0x0010
        /*0014*/ 	.byte	0x00, 0xf0, 0x11, 0x00


	//----- nvinfo : EIATTR_KPARAM_INFO
	.align		4
.L_11:
        /*0018*/ 	.byte	0x04, 0x17
        /*001a*/ 	.short	(.L_13 - .L_12)
.L_12:
        /*001c*/ 	.word	0x00000000
        /*0020*/ 	.short	0x0001
        /*0022*/ 	.short	0x0008
        /*0024*/ 	.byte	0x00, 0xf5, 0x21, 0x00


	//----- nvinfo : EIATTR_KPARAM_INFO
	.align		4
.L_13:
        /*0028*/ 	.byte	0x04, 0x17
        /*002a*/ 	.short	(.L_15 - .L_14)
.L_14:
        /*002c*/ 	.word	0x00000000
        /*0030*/ 	.short	0x0000
        /*0032*/ 	.short	0x0000
        /*0034*/ 	.byte	0x00, 0xf5, 0x21, 0x00


	//----- nvinfo : EIATTR_SPARSE_MMA_MASK
	.align		4
.L_15:
        /*0038*/ 	.byte	0x03, 0x50
        /*003a*/ 	.short	0x0000


	//----- nvinfo : EIATTR_MAXREG_COUNT
	.align		4
        /*003c*/ 	.byte	0x03, 0x1b
        /*003e*/ 	.short	0x00ff


	//----- nvinfo : EIATTR_MERCURY_ISA_VERSION
	.align		4
        /*0040*/ 	.byte	0x03, 0x5f
        /*0042*/ 	.short	0x0101


	//----- nvinfo : EIATTR_VRC_CTA_INIT_COUNT
	.align		4
        /*0044*/ 	.byte	0x02, 0x4a
	.zero		1
	.zero		1


	//----- nvinfo : EIATTR_EXIT_INSTR_OFFSETS
	.align		4
        /*0048*/ 	.byte	0x04, 0x1c
        /*004a*/ 	.short	(.L_17 - .L_16)


	//   ....[0]....
.L_16:
        /*004c*/ 	.word	0x00000060


	//   ....[1]....
        /*0050*/ 	.word	0x00001640


	//   ....[2]....
        /*0054*/ 	.word	0x000024d0


	//   ....[3]....
        /*0058*/ 	.word	0x00002c10


	//   ....[4]....
        /*005c*/ 	.word	0x00003010


	//   ....[5]....
        /*0060*/ 	.word	0x00003210


	//----- nvinfo : EIATTR_CRS_STACK_SIZE
	.align		4
.L_17:
        /*0064*/ 	.byte	0x04, 0x1e
        /*0066*/ 	.short	(.L_19 - .L_18)
.L_18:
        /*0068*/ 	.word	0x00000000


	//----- nvinfo : EIATTR_CBANK_PARAM_SIZE
	.align		4
.L_19:
        /*006c*/ 	.byte	0x03, 0x19
        /*006e*/ 	.short	0x0014


	//----- nvinfo : EIATTR_PARAM_CBANK
	.align		4
        /*0070*/ 	.byte	0x04, 0x0a
        /*0072*/ 	.short	(.L_21 - .L_20)
	.align		4
.L_20:
        /*0074*/ 	.word	index@(.nv.constant0._Z13softmaxKernelPKfPfi)
        /*0078*/ 	.short	0x0380
        /*007a*/ 	.short	0x0014


	//----- nvinfo : EIATTR_SW_WAR
	.align		4
.L_21:
        /*007c*/ 	.byte	0x04, 0x36
        /*007e*/ 	.short	(.L_23 - .L_22)
.L_22:
        /*0080*/ 	.word	0x00000008
.L_23:


//--------------------- .nv.callgraph             --------------------------
	.section	.nv.callgraph,"",@"SHT_CUDA_CALLGRAPH"
	.align	4
	.sectionentsize	8
	.align		4
        /*0000*/ 	.word	0x00000000
	.align		4
        /*0004*/ 	.word	0xffffffff
	.align		4
        /*0008*/ 	.word	0x00000000
	.align		4
        /*000c*/ 	.word	0xfffffffe
	.align		4
        /*0010*/ 	.word	0x00000000
	.align		4
        /*0014*/ 	.word	0xfffffffd
	.align		4
        /*0018*/ 	.word	0x00000000
	.align		4
        /*001c*/ 	.word	0xfffffffc


//--------------------- .text._Z13softmaxKernelPKfPfi --------------------------
	.section	.text._Z13softmaxKernelPKfPfi,"ax",@progbits
	.align	128
        .global         _Z13softmaxKernelPKfPfi
        .type           _Z13softmaxKernelPKfPfi,@function
        .size           _Z13softmaxKernelPKfPfi,(.L_x_57 - _Z13softmaxKernelPKfPfi)
        .other          _Z13softmaxKernelPKfPfi,@"STO_CUDA_ENTRY STV_DEFAULT"
_Z13softmaxKernelPKfPfi:
.text._Z13softmaxKernelPKfPfi:
[----:B------:R-:W-:Y:S01]  /*0000*/  LDC R1, c[0x0][0x37c] ;  /* 0x0000df00ff017b82 */ /* 0x000fe20000000800 */
[----:B------:R-:W0:Y:S07]  /*0010*/  S2R R0, SR_TID.X ;  /* 0x0000000000007919 */ /* 0x000e2e0000002100 */
[----:B------:R-:W0:Y:S08]  /*0020*/  S2UR UR4, SR_CTAID.X ;  /* 0x00000000000479c3 */ /* 0x000e300000002500 */
[----:B------:R-:W0:Y:S02]  /*0030*/  LDC R5, c[0x0][0x360] ;  /* 0x0000d800ff057b82 */ /* 0x000e240000000800 */
[----:B0-----:R-:W-:-:S05]  /*0040*/  IMAD R5, R5, UR4, R0 ;  /* 0x0000000405057c24 */ /* 0x001fca000f8e0200 */
[----:B------:R-:W-:-:S13]  /*0050*/  ISETP.GT.AND P0, PT, R5, 0x3, PT ;  /* 0x000000030500780c */ /* 0x000fda0003f04270 */
[----:B------:R-:W-:Y:S05]  /*0060*/  @P0 EXIT ;  /* 0x000000000000094d */ /* 0x000fea0003800000 */
[----:B------:R-:W0:Y:S01]  /*0070*/  LDCU UR5, c[0x0][0x390] ;  /* 0x00007200ff0577ac */ /* 0x000e220008000800 */
[----:B------:R-:W-:Y:S01]  /*0080*/  MOV R4, 0xff800000 ;  /* 0xff80000000047802 */ /* 0x000fe20000000f00 */
[----:B------:R-:W1:Y:S01]  /*0090*/  LDCU.64 UR10, c[0x0][0x358] ;  /* 0x00006b00ff0a77ac */ /* 0x000e620008000a00 */
[----:B0-----:R-:W-:-:S09]  /*00a0*/  UISETP.GE.AND UP0, UPT, UR5, 0x1, UPT ;  /* 0x000000010500788c */ /* 0x001fd2000bf06270 */
[----:B-1----:R-:W-:Y:S05]  /*00b0*/  BRA.U !UP0, `(.L_x_0) ;  /* 0x0000000908207547 */ /* 0x002fea000b800000 */
[----:B------:R-:W-:Y:S02]  /*00c0*/  UISETP.GE.U32.AND UP1, UPT, UR5, 0x10, UPT ;  /* 0x000000100500788c */ /* 0x000fe4000bf26070 */
[----:B------:R-:W-:Y:S01]  /*00d0*/  IMAD R0, R5, UR5, RZ ;  /* 0x0000000505007c24 */ /* 0x000fe2000f8e02ff */
[----:B------:R-:W-:Y:S01]  /*00e0*/  ULOP3.LUT UR8, UR5, 0xf, URZ, 0xc0, !UPT ;  /* 0x0000000f05087892 */ /* 0x000fe2000f8ec0ff */
[----:B------:R-:W-:Y:S01]  /*00f0*/  MOV R4, 0xff800000 ;  /* 0xff80000000047802 */ /* 0x000fe20000000f00 */
[----:B------:R-:W-:Y:S02]  /*0100*/  UMOV UR4, URZ ;  /* 0x000000ff00047c82 */ /* 0x000fe40008000000 */
[----:B------:R-:W-:Y:S02]  /*0110*/  UISETP.NE.AND UP0, UPT, UR8, URZ, UPT ;  /* 0x000000ff0800728c */ /* 0x000fe4000bf05270 */
[----:B------:R-:W-:Y:S09]  /*0120*/  BRA.U !UP1, `(.L_x_1) ;  /* 0x0000000109f87547 */ /* 0x000ff2000b800000 */
[----:B------:R-:W0:Y:S01]  /*0130*/  LDCU.64 UR6, c[0x0][0x380] ;  /* 0x00007000ff0677ac */ /* 0x000e220008000a00 */
[----:B------:R-:W-:Y:S02]  /*0140*/  MOV R4, 0xff800000 ;  /* 0xff80000000047802 */ /* 0x000fe40000000f00 */
[----:B------:R-:W-:Y:S01]  /*0150*/  MOV R6, R0 ;  /* 0x0000000000067202 */ /* 0x000fe20000000f00 */
[----:B------:R-:W-:-:S04]  /*0160*/  ULOP3.LUT UR4, UR5, 0x7ffffff0, URZ, 0xc0, !UPT ;  /* 0x7ffffff005047892 */ /* 0x000fc8000f8ec0ff */
[----:B------:R-:W-:Y:S02]  /*0170*/  UIADD3 UR9, UPT, UPT, -UR4, URZ, URZ ;  /* 0x000000ff04097290 */ /* 0x000fe4000fffe1ff */
[----:B0-----:R-:W-:-:S04]  /*0180*/  UIADD3 UR5, UP1, UPT, UR6, 0x20, URZ ;  /* 0x0000002006057890 */ /* 0x001fc8000ff3e0ff */
[----:B------:R-:W-:-:S12]  /*0190*/  UIADD3.X UR6, UPT, UPT, URZ, UR7, URZ, UP1, !UPT ;  /* 0x00000007ff067290 */ /* 0x000fd80008ffe4ff */
.L_x_2:
[----:B------:R-:W-:Y:S02]  /*01a0*/  MOV R2, UR5 ;  /* 0x0000000500027c02 */ /* 0x000fe40008000f00 */
[----:B------:R-:W-:-:S03]  /*01b0*/  MOV R3, UR6 ;  /* 0x0000000600037c02 */ /* 0x000fc60008000f00 */
[----:B------:R-:W-:-:S05]  /*01c0*/  IMAD.WIDE R2, R6, 0x4, R2 ;  /* 0x0000000406027825 */ /* 0x000fca00078e0202 */
[----:B------:R-:W2:Y:S04]  /*01d0*/  LDG.E R15, desc[UR10][R2.64+-0x20] ;  /* 0xffffe00a020f7981 */ /* 0x000ea8000c1e1900 */
[----:B------:R-:W3:Y:S04]  /*01e0*/  LDG.E R17, desc[UR10][R2.64+-0x1c] ;  /* 0xffffe40a02117981 */ /* 0x000ee8000c1e1900 */
[----:B------:R-:W4:Y:S04]  /*01f0*/  LDG.E R19, desc[UR10][R2.64+-0x18] ;  /* 0xffffe80a02137981 */ /* 0x000f28000c1e1900 */
[----:B------:R-:W5:Y:S04]  /*0200*/  LDG.E R21, desc[UR10][R2.64+-0x14] ;  /* 0xffffec0a02157981 */ /* 0x000f68000c1e1900 */
        /* <DEDUP_REMOVED lines=11> */
[----:B------:R-:W5:Y:S01]  /*02c0*/  LDG.E R14, desc[UR10][R2.64+0x1c] ;  /* 0x00001c0a020e7981 */ /* 0x000f62000c1e1900 */
[----:B------:R-:W-:Y:S01]  /*02d0*/  UIADD3 UR9, UPT, UPT, UR9, 0x10, URZ ;  /* 0x0000001009097890 */ /* 0x000fe2000fffe0ff */
[----:B------:R-:W-:-:S03]  /*02e0*/  IADD3 R6, PT, PT, R6, 0x10, RZ ;  /* 0x0000001006067810 */ /* 0x000fc60007ffe0ff */
[----:B------:R-:W-:Y:S01]  /*02f0*/  UISETP.NE.AND UP1, UPT, UR9, URZ, UPT ;  /* 0x000000ff0900728c */ /* 0x000fe2000bf25270 */
[----:B--2---:R-:W-:-:S04]  /*0300*/  FSETP.GT.AND P0, PT, R15, R4, PT ;  /* 0x000000040f00720b */ /* 0x004fc80003f04000 */
[----:B------:R-:W-:-:S04]  /*0310*/  FSEL R4, R15, R4, P0 ;  /* 0x000000040f047208 */ /* 0x000fc80000000000 */
[----:B---3--:R-:W-:-:S04]  /*0320*/  FSETP.GT.AND P0, PT, R17, R4, PT ;  /* 0x000000041100720b */ /* 0x008fc80003f04000 */
[----:B------:R-:W-:-:S04]  /*0330*/  FSEL R4, R17, R4, P0 ;  /* 0x0000000411047208 */ /* 0x000fc80000000000 */
[----:B----4-:R-:W-:-:S04]  /*0340*/  FSETP.GT.AND P0, PT, R19, R4, PT ;  /* 0x000000041300720b */ /* 0x010fc80003f04000 */
[----:B------:R-:W-:-:S04]  /*0350*/  FSEL R4, R19, R4, P0 ;  /* 0x0000000413047208 */ /* 0x000fc80000000000 */
[----:B-----5:R-:W-:-:S04]  /*0360*/  FSETP.GT.AND P0, PT, R21, R4, PT ;  /* 0x000000041500720b */ /* 0x020fc80003f04000 */
[----:B------:R-:W-:-:S04]  /*0370*/  FSEL R4, R21, R4, P0 ;  /* 0x0000000415047208 */ /* 0x000fc80000000000 */
[----:B------:R-:W-:-:S04]  /*0380*/  FSETP.GT.AND P0, PT, R23, R4, PT ;  /* 0x000000041700720b */ /* 0x000fc80003f04000 */
        /* <DEDUP_REMOVED lines=22> */
[----:B------:R-:W-:Y:S01]  /*04f0*/  FSEL R4, R14, R7, P0 ;  /* 0x000000070e047208 */ /* 0x000fe20000000000 */
[----:B------:R-:W-:Y:S08]  /*0500*/  BRA.U UP1, `(.L_x_2) ;  /* 0xfffffffd01247547 */ /* 0x000ff0000b83ffff */
.L_x_1:
[----:B------:R-:W-:Y:S05]  /*0510*/  BRA.U !UP0, `(.L_x_0) ;  /* 0x0000000508087547 */ /* 0x000fea000b800000 */
[----:B------:R-:W0:Y:S01]  /*0520*/  LDCU UR5, c[0x0][0x390] ;  /* 0x00007200ff0577ac */ /* 0x000e220008000800 */
[----:B------:R-:W-:Y:S02]  /*0530*/  UISETP.GE.U32.AND UP0, UPT, UR8, 0x8, UPT ;  /* 0x000000080800788c */ /* 0x000fe4000bf06070 */
[----:B0-----:R-:W-:-:S04]  /*0540*/  ULOP3.LUT UR6, UR5, 0x7, URZ, 0xc0, !UPT ;  /* 0x0000000705067892 */ /* 0x001fc8000f8ec0ff */
[----:B------:R-:W-:-:S03]  /*0550*/  UISETP.NE.AND UP1, UPT, UR6, URZ, UPT ;  /* 0x000000ff0600728c */ /* 0x000fc6000bf25270 */
[----:B------:R-:W-:Y:S08]  /*0560*/  BRA.U !UP0, `(.L_x_3) ;  /* 0x0000000108707547 */ /* 0x000ff0000b800000 */
[----:B------:R-:W0:Y:S01]  /*0570*/  LDC.64 R2, c[0x0][0x380] ;  /* 0x0000e000ff027b82 */ /* 0x000e220000000a00 */
[----:B------:R-:W-:-:S05]  /*0580*/  IADD3 R7, PT, PT, R0, UR4, RZ ;  /* 0x0000000400077c10 */ /* 0x000fca000fffe0ff */
[----:B0-----:R-:W-:-:S05]  /*0590*/  IMAD.WIDE R2, R7, 0x4, R2 ;  /* 0x0000000407027825 */ /* 0x001fca00078e0202 */
[----:B------:R-:W2:Y:S04]  /*05a0*/  LDG.E R7, desc[UR10][R2.64] ;  /* 0x0000000a02077981 */ /* 0x000ea8000c1e1900 */
[----:B------:R-:W3:Y:S04]  /*05b0*/  LDG.E R9, desc[UR10][R2.64+0x4] ;  /* 0x0000040a02097981 */ /* 0x000ee8000c1e1900 */
[----:B------:R-:W4:Y:S04]  /*05c0*/  LDG.E R11, desc[UR10][R2.64+0x8] ;  /* 0x0000080a020b7981 */ /* 0x000f28000c1e1900 */
[----:B------:R-:W5:Y:S04]  /*05d0*/  LDG.E R13, desc[UR10][R2.64+0xc] ;  /* 0x00000c0a020d7981 */ /* 0x000f68000c1e1900 */
[----:B------:R-:W5:Y:S04]  /*05e0*/  LDG.E R15, desc[UR10][R2.64+0x10] ;  /* 0x0000100a020f7981 */ /* 0x000f68000c1e1900 */
[----:B------:R-:W5:Y:S04]  /*05f0*/  LDG.E R17, desc[UR10][R2.64+0x14] ;  /* 0x0000140a02117981 */ /* 0x000f68000c1e1900 */
[----:B------:R-:W5:Y:S04]  /*0600*/  LDG.E R19, desc[UR10][R2.64+0x18] ;  /* 0x0000180a02137981 */ /* 0x000f68000c1e1900 */
[----:B------:R-:W5:Y:S01]  /*0610*/  LDG.E R21, desc[UR10][R2.64+0x1c] ;  /* 0x00001c0a02157981 */ /* 0x000f62000c1e1900 */
[----:B------:R-:W-:Y:S01]  /*0620*/  UIADD3 UR4, UPT, UPT, UR4, 0x8, URZ ;  /* 0x0000000804047890 */ /* 0x000fe2000fffe0ff */
        /* <DEDUP_REMOVED lines=15> */
[----:B------:R-:W-:-:S09]  /*0720*/  FSEL R4, R21, R4, P0 ;  /* 0x0000000415047208 */ /* 0x000fd20000000000 */
.L_x_3:
[----:B------:R-:W-:Y:S05]  /*0730*/  BRA.U !UP1, `(.L_x_0) ;  /* 0x0000000109807547 */ /* 0x000fea000b800000 */
[----:B------:R-:W-:Y:S02]  /*0740*/  UISETP.GE.U32.AND UP0, UPT, UR6, 0x4, UPT ;  /* 0x000000040600788c */ /* 0x000fe4000bf06070 */
[----:B------:R-:W-:-:S04]  /*0750*/  ULOP3.LUT UR5, UR5, 0x3, URZ, 0xc0, !UPT ;  /* 0x0000000305057892 */ /* 0x000fc8000f8ec0ff */
        /* <DEDUP_REMOVED lines=17> */
[----:B------:R-:W-:-:S09]  /*0870*/  FSEL R4, R13, R4, P0 ;  /* 0x000000040d047208 */ /* 0x000fd20000000000 */
.L_x_4:
[----:B------:R-:W-:Y:S05]  /*0880*/  BRA.U !UP1, `(.L_x_0) ;  /* 0x00000001092c7547 */ /* 0x000fea000b800000 */
[----:B------:R-:W0:Y:S01]  /*0890*/  LDC.64 R6, c[0x0][0x380] ;  /* 0x0000e000ff067b82 */ /* 0x000e220000000a00 */
[----:B------:R-:W-:Y:S01]  /*08a0*/  IADD3 R9, PT, PT, R0, UR4, RZ ;  /* 0x0000000400097c10 */ /* 0x000fe2000fffe0ff */
[----:B------:R-:W-:-:S12]  /*08b0*/  UIADD3 UR5, UPT, UPT, -UR5, URZ, URZ ;  /* 0x000000ff05057290 */ /* 0x000fd8000fffe1ff */
.L_x_5:
[----:B0-----:R-:W-:-:S06]  /*08c0*/  IMAD.WIDE R2, R9, 0x4, R6 ;  /* 0x0000000409027825 */ /* 0x001fcc00078e0206 */
[----:B------:R-:W2:Y:S01]  /*08d0*/  LDG.E R3, desc[UR10][R2.64] ;  /* 0x0000000a02037981 */ /* 0x000ea2000c1e1900 */
[----:B------:R-:W-:Y:S01]  /*08e0*/  UIADD3 UR5, UPT, UPT, UR5, 0x1, URZ ;  /* 0x0000000105057890 */ /* 0x000fe2000fffe0ff */
[----:B------:R-:W-:-:S03]  /*08f0*/  IADD3 R9, PT, PT, R9, 0x1, RZ ;  /* 0x0000000109097810 */ /* 0x000fc60007ffe0ff */
[----:B------:R-:W-:Y:S01]  /*0900*/  UISETP.NE.AND UP0, UPT, UR5, URZ, UPT ;  /* 0x000000ff0500728c */ /* 0x000fe2000bf05270 */
[----:B--2---:R-:W-:-:S04]  /*0910*/  FSETP.GT.AND P0, PT, R3, R4, PT ;  /* 0x000000040300720b */ /* 0x004fc80003f04000 */
[----:B------:R-:W-:-:S04]  /*0920*/  FSEL R4, R3, R4, P0 ;  /* 0x0000000403047208 */ /* 0x000fc80000000000 */
[----:B------:R-:W-:Y:S05]  /*0930*/  BRA.U UP0, `(.L_x_5) ;  /* 0xfffffffd00e07547 */ /* 0x000fea000b83ffff */
.L_x_0:
[----:B------:R-:W0:Y:S01]  /*0940*/  LDCU UR5, c[0x0][0x390] ;  /* 0x00007200ff0577ac */ /* 0x000e220008000800 */
[----:B------:R-:W-:Y:S01]  /*0950*/  HFMA2 R3, -RZ, RZ, 0, 0 ;  /* 0x00000000ff037431 */ /* 0x000fe200000001ff */
[----:B0-----:R-:W-:-:S09]  /*0960*/  UISETP.GE.AND UP0, UPT, UR5, 0x1, UPT ;  /* 0x000000010500788c */ /* 0x001fd2000bf06270 */
[----:B------:R-:W-:Y:S05]  /*0970*/  BRA.U !UP0, `(.L_x_6) ;  /* 0x0000000d08287547 */ /* 0x000fea000b800000 */
[----:B------:R-:W-:Y:S02]  /*0980*/  UISETP.GE.U32.AND UP1, UPT, UR5, 0x8, UPT ;  /* 0x000000080500788c */ /* 0x000fe4000bf26070 */
[----:B------:R-:W-:Y:S01]  /*0990*/  IMAD R0, R5, UR5, RZ ;  /* 0x0000000505007c24 */ /* 0x000fe2000f8e02ff */
[----:B------:R-:W-:Y:S01]  /*09a0*/  ULOP3.LUT UR9, UR5, 0x7, URZ, 0xc0, !UPT ;  /* 0x0000000705097892 */ /* 0x000fe2000f8ec0ff */
[----:B------:R-:W-:Y:S01]  /*09b0*/  MOV R3, RZ ;  /* 0x000000ff00037202 */ /* 0x000fe20000000f00 */
[----:B------:R-:W-:Y:S02]  /*09c0*/  UMOV UR4, URZ ;  /* 0x000000ff00047c82 */ /* 0x000fe40008000000 */
[----:B------:R-:W-:Y:S02]  /*09d0*/  UISETP.NE.AND UP0, UPT, UR9, URZ, UPT ;  /* 0x000000ff0900728c */ /* 0x000fe4000bf05270 */
[----:B------:R-:W-:Y:S09]  /*09e0*/  BRA.U !UP1, `(.L_x_7) ;  /* 0x0000000509807547 */ /* 0x000ff2000b800000 */
[----:B------:R-:W0:Y:S01]  /*09f0*/  LDCU.64 UR6, c[0x0][0x380] ;  /* 0x00007000ff0677ac */ /* 0x000e220008000a00 */
[----:B------:R-:W-:Y:S02]  /*0a00*/  MOV R3, RZ ;  /* 0x000000ff00037202 */ /* 0x000fe40000000f00 */
[----:B------:R-:W-:Y:S01]  /*0a10*/  MOV R2, R0 ;  /* 0x0000000000027202 */ /* 0x000fe20000000f00 */
[----:B------:R-:W-:-:S04]  /*0a20*/  ULOP3.LUT UR4, UR5, 0x7ffffff8, URZ, 0xc0, !UPT ;  /* 0x7ffffff805047892 */ /* 0x000fc8000f8ec0ff */
[----:B------:R-:W-:Y:S02]  /*0a30*/  UIADD3 UR8, UPT, UPT, -UR4, URZ, URZ ;  /* 0x000000ff04087290 */ /* 0x000fe4000fffe1ff */
[----:B0-----:R-:W-:-:S04]  /*0a40*/  UIADD3 UR5, UP1, UPT, UR6, 0x10, URZ ;  /* 0x0000001006057890 */ /* 0x001fc8000ff3e0ff */
[----:B------:R-:W-:-:S12]  /*0a50*/  UIADD3.X UR6, UPT, UPT, URZ, UR7, URZ, UP1, !UPT ;  /* 0x00000007ff067290 */ /* 0x000fd80008ffe4ff */
.L_x_8:
        /* <DEDUP_REMOVED lines=10> */
[----:B------:R5:W5:Y:S01]  /*0b00*/  LDG.E R15, desc[UR10][R22.64+0xc] ;  /* 0x00000c0a160f7981 */ /* 0x000b62000c1e1900 */
[----:B------:R-:W-:Y:S01]  /*0b10*/  HFMA2 R8, -RZ, RZ, 0.96630859375, -0.0022525787353515625 ;  /* 0x3bbb989dff087431 */ /* 0x000fe200000001ff */
[----:B------:R-:W-:Y:S01]  /*0b20*/  MOV R10, 0x437c0000 ;  /* 0x437c0000000a7802 */ /* 0x000fe20000000f00 */
[----:B------:R-:W-:Y:S01]  /*0b30*/  UIADD3 UR8, UPT, UPT, UR8, 0x8, URZ ;  /* 0x0000000808087890 */ /* 0x000fe2000fffe0ff */
[----:B------:R-:W-:-:S03]  /*0b40*/  IADD3 R2, PT, PT, R2, 0x8, RZ ;  /* 0x0000000802027810 */ /* 0x000fc60007ffe0ff */
[----:B------:R-:W-:Y:S01]  /*0b50*/  UISETP.NE.AND UP1, UPT, UR8, URZ, UPT ;  /* 0x000000ff0800728c */ /* 0x000fe2000bf25270 */
[----:B--2---:R-:W-:-:S04]  /*0b60*/  FADD R7, R7, -R4 ;  /* 0x8000000407077221 */ /* 0x004fc80000000000 */
[----:B------:R-:W-:Y:S01]  /*0b70*/  FFMA.SAT R9, R7, R8, 0.5 ;  /* 0x3f00000007097423 */ /* 0x000fe20000002008 */
[----:B---3--:R-:W-:-:S03]  /*0b80*/  FADD R13, R13, -R4 ;  /* 0x800000040d0d7221 */ /* 0x008fc60000000000 */
[----:B------:R-:W-:Y:S01]  /*0b90*/  FFMA.RM R9, R9, R10, 12582913 ;  /* 0x4b40000109097423 */ /* 0x000fe2000000400a */
[----:B------:R-:W-:Y:S01]  /*0ba0*/  FFMA.SAT R25, R13, R8, 0.5 ;  /* 0x3f0000000d197423 */ /* 0x000fe20000002008 */
[--C-:B----4-:R-:W-:Y:S02]  /*0bb0*/  FADD R21, R21, -R4.reuse ;  /* 0x8000000415157221 */ /* 0x110fe40000000000 */
[----:B------:R-:W-:Y:S01]  /*0bc0*/  FADD R12, R9, -12583039 ;  /* 0xcb40007f090c7421 */ /* 0x000fe20000000000 */
[----:B-----5:R-:W-:Y:S01]  /*0bd0*/  FADD R23, R27, -R4 ;  /* 0x800000041b177221 */ /* 0x020fe20000000000 */
[----:B------:R-:W-:Y:S01]  /*0be0*/  FFMA.RM R6, R25, R10, 12582913 ;  /* 0x4b40000119067423 */ /* 0x000fe2000000400a */
[-C--:B------:R-:W-:Y:S01]  /*0bf0*/  FFMA.SAT R25, R21, R8.reuse, 0.5 ;  /* 0x3f00000015197423 */ /* 0x080fe20000002008 */
[----:B------:R-:W-:Y:S01]  /*0c00*/  FFMA R12, R7, 1.4426950216293334961, -R12 ;  /* 0x3fb8aa3b070c7823 */ /* 0x000fe2000000080c */
[----:B------:R-:W-:Y:S01]  /*0c10*/  FFMA.SAT R27, R23, R8, 0.5 ;  /* 0x3f000000171b7423 */ /* 0x000fe20000002008 */
[----:B------:R-:W-:-:S02]  /*0c20*/  FADD R14, R6, -12583039 ;  /* 0xcb40007f060e7421 */ /* 0x000fc40000000000 */
[----:B------:R-:W-:Y:S01]  /*0c30*/  FFMA R12, R7, 1.925963033500011079e-08, R12 ;  /* 0x32a57060070c7823 */ /* 0x000fe2000000000c */
[-C--:B------:R-:W-:Y:S01]  /*0c40*/  FFMA.RM R7, R25, R10.reuse, 12582913 ;  /* 0x4b40000119077423 */ /* 0x080fe2000000400a */
[----:B------:R-:W-:Y:S01]  /*0c50*/  FADD R25, R11, -R4 ;  /* 0x800000040b197221 */ /* 0x000fe20000000000 */
[----:B------:R-:W-:Y:S01]  /*0c60*/  FFMA.RM R11, R27, R10, 12582913 ;  /* 0x4b4000011b0b7423 */ /* 0x000fe2000000400a */
[----:B------:R-:W-:Y:S01]  /*0c70*/  FFMA R14, R13, 1.4426950216293334961, -R14 ;  /* 0x3fb8aa3b0d0e7823 */ /* 0x000fe2000000080e */
[----:B------:R-:W-:Y:S01]  /*0c80*/  FADD R16, R7, -12583039 ;  /* 0xcb40007f07107421 */ /* 0x000fe20000000000 */
[----:B------:R-:W-:Y:S01]  /*0c90*/  FFMA.SAT R29, R25, R8, 0.5 ;  /* 0x3f000000191d7423 */ /* 0x000fe20000002008 */
[----:B------:R-:W-:Y:S01]  /*0ca0*/  FADD R18, R11, -12583039 ;  /* 0xcb40007f0b127421 */ /* 0x000fe20000000000 */
[----:B------:R-:W-:Y:S01]  /*0cb0*/  FFMA R13, R13, 1.925963033500011079e-08, R14 ;  /* 0x32a570600d0d7823 */ /* 0x000fe2000000000e */
[----:B------:R-:W-:Y:S01]  /*0cc0*/  FADD R27, R19, -R4 ;  /* 0x80000004131b7221 */ /* 0x000fe20000000000 */
[----:B------:R-:W-:Y:S01]  /*0cd0*/  FFMA.RM R14, R29, R10, 12582913 ;  /* 0x4b4000011d0e7423 */ /* 0x000fe2000000400a */
[----:B------:R-:W-:Y:S01]  /*0ce0*/  FFMA R18, R23, 1.4426950216293334961, -R18 ;  /* 0x3fb8aa3b17127823 */ /* 0x000fe20000000812 */
[----:B------:R-:W0:Y:S01]  /*0cf0*/  MUFU.EX2 R12, R12 ;  /* 0x0000000c000c7308 */ /* 0x000e220000000800 */
[----:B------:R-:W-:Y:S01]  /*0d00*/  FFMA R16, R21, 1.4426950216293334961, -R16 ;  /* 0x3fb8aa3b15107823 */ /* 0x000fe20000000810 */
[----:B------:R-:W-:Y:S01]  /*0d10*/  FADD R20, R14, -12583039 ;  /* 0xcb40007f0e147421 */ /* 0x000fe20000000000 */
[----:B------:R-:W-:Y:S01]  /*0d20*/  FFMA R18, R23, 1.925963033500011079e-08, R18 ;  /* 0x32a5706017127823 */ /* 0x000fe20000000012 */
[----:B------:R-:W-:Y:S01]  /*0d30*/  FFMA.SAT R19, R27, R8, 0.5 ;  /* 0x3f0000001b137423 */ /* 0x000fe20000002008 */
[----:B------:R-:W-:Y:S01]  /*0d40*/  FADD R23, R17, -R4 ;  /* 0x8000000411177221 */ /* 0x000fe20000000000 */
[----:B------:R-:W-:Y:S01]  /*0d50*/  FFMA R16, R21, 1.925963033500011079e-08, R16 ;  /* 0x32a5706015107823 */ /* 0x000fe20000000010 */
[----:B------:R-:W-:Y:S01]  /*0d60*/  FFMA R20, R25, 1.4426950216293334961, -R20 ;  /* 0x3fb8aa3b19147823 */ /* 0x000fe20000000814 */
[----:B------:R-:W-:Y:S01]  /*0d70*/  FFMA.RM R17, R19, R10, 12582913 ;  /* 0x4b40000113117423 */ /* 0x000fe2000000400a */
[----:B------:R-:W-:Y:S01]  /*0d80*/  FFMA.SAT R29, R23, R8, 0.5 ;  /* 0x3f000000171d7423 */ /* 0x000fe20000002008 */
[----:B------:R-:W-:Y:S01]  /*0d90*/  FADD R21, R15, -R4 ;  /* 0x800000040f157221 */ /* 0x000fe20000000000 */
[----:B------:R-:W1:Y:S01]  /*0da0*/  MUFU.EX2 R13, R13 ;  /* 0x0000000d000d7308 */ /* 0x000e620000000800 */
[----:B------:R-:W-:Y:S01]  /*0db0*/  FFMA R19, R25, 1.925963033500011079e-08, R20 ;  /* 0x32a5706019137823 */ /* 0x000fe20000000014 */
[----:B------:R-:W-:Y:S01]  /*0dc0*/  FADD R22, R17, -12583039 ;  /* 0xcb40007f11167421 */ /* 0x000fe20000000000 */
[----:B------:R-:W-:Y:S01]  /*0dd0*/  FFMA.RM R15, R29, R10, 12582913 ;  /* 0x4b4000011d0f7423 */ /* 0x000fe2000000400a */
[----:B------:R-:W-:Y:S01]  /*0de0*/  FFMA.SAT R25, R21, R8, 0.5 ;  /* 0x3f00000015197423 */ /* 0x000fe20000002008 */
[----:B------:R-:W-:Y:S01]  /*0df0*/  SHF.L.U32 R20, R9, 0x17, RZ ;  /* 0x0000001709147819 */ /* 0x000fe200000006ff */
[----:B------:R-:W-:Y:S01]  /*0e00*/  FFMA R22, R27, 1.4426950216293334961, -R22 ;  /* 0x3fb8aa3b1b167823 */ /* 0x000fe20000000816 */
[----:B------:R-:W-:Y:S01]  /*0e10*/  FADD R24, R15, -12583039 ;  /* 0xcb40007f0f187421 */ /* 0x000fe20000000000 */
[----:B------:R-:W2:Y:S01]  /*0e20*/  MUFU.EX2 R16, R16 ;  /* 0x0000001000107308 */ /* 0x000ea20000000800 */
[----:B------:R-:W-:Y:S01]  /*0e30*/  FFMA.RM R10, R25, R10, 12582913 ;  /* 0x4b400001190a7423 */ /* 0x000fe2000000400a */
[----:B0-----:R-:W-:Y:S01]  /*0e40*/  FFMA R12, R20, R12, R3 ;  /* 0x0000000c140c7223 */ /* 0x001fe20000000003 */
[----:B------:R-:W-:Y:S01]  /*0e50*/  FFMA R8, R27, 1.925963033500011079e-08, R22 ;  /* 0x32a570601b087823 */ /* 0x000fe20000000016 */
[----:B------:R-:W-:Y:S01]  /*0e60*/  FFMA R24, R23, 1.4426950216293334961, -R24 ;  /* 0x3fb8aa3b17187823 */ /* 0x000fe20000000818 */
[----:B------:R-:W-:Y:S01]  /*0e70*/  FADD R20, R10, -12583039 ;  /* 0xcb40007f0a147421 */ /* 0x000fe20000000000 */
[----:B------:R-:W-:-:S02]  /*0e80*/  SHF.L.U32 R9, R6, 0x17, RZ ;  /* 0x0000001706097819 */ /* 0x000fc400000006ff */
[----:B------:R-:W0:Y:S01]  /*0e90*/  MUFU.EX2 R18, R18 ;  /* 0x0000001200127308 */ /* 0x000e220000000800 */
[----:B------:R-:W-:Y:S01]  /*0ea0*/  FFMA R24, R23, 1.925963033500011079e-08, R24 ;  /* 0x32a5706017187823 */ /* 0x000fe20000000018 */
[----:B------:R-:W-:Y:S01]  /*0eb0*/  FFMA R20, R21, 1.4426950216293334961, -R20 ;  /* 0x3fb8aa3b15147823 */ /* 0x000fe20000000814 */
[----:B------:R-:W-:Y:S01]  /*0ec0*/  SHF.L.U32 R6, R7, 0x17, RZ ;  /* 0x0000001707067819 */ /* 0x000fe200000006ff */
[----:B-1----:R-:W-:Y:S01]  /*0ed0*/  FFMA R9, R9, R13, R12 ;  /* 0x0000000d09097223 */ /* 0x002fe2000000000c */
[----:B------:R-:W-:Y:S01]  /*0ee0*/  SHF.L.U32 R12, R11, 0x17, RZ ;  /* 0x000000170b0c7819 */ /* 0x000fe200000006ff */
[----:B------:R-:W-:Y:S01]  /*0ef0*/  FFMA R20, R21, 1.925963033500011079e-08, R20 ;  /* 0x32a5706015147823 */ /* 0x000fe20000000014 */
[----:B------:R-:W-:Y:S01]  /*0f00*/  SHF.L.U32 R3, R14, 0x17, RZ ;  /* 0x000000170e037819 */ /* 0x000fe200000006ff */
[----:B------:R-:W1:Y:S01]  /*0f10*/  MUFU.EX2 R19, R19 ;  /* 0x0000001300137308 */ /* 0x000e620000000800 */
[----:B--2---:R-:W-:Y:S01]  /*0f20*/  FFMA R9, R6, R16, R9 ;  /* 0x0000001006097223 */ /* 0x004fe20000000009 */
[----:B------:R-:W-:-:S02]  /*0f30*/  SHF.L.U32 R6, R17, 0x17, RZ ;  /* 0x0000001711067819 */ /* 0x000fc400000006ff */
[----:B------:R-:W-:-:S04]  /*0f40*/  SHF.L.U32 R10, R10, 0x17, RZ ;  /* 0x000000170a0a7819 */ /* 0x000fc800000006ff */
[----:B------:R-:W2:Y:S01]  /*0f50*/  MUFU.EX2 R8, R8 ;  /* 0x0000000800087308 */ /* 0x000ea20000000800 */
[----:B0-----:R-:W-:-:S07]  /*0f60*/  FFMA R12, R12, R18, R9 ;  /* 0x000000120c0c7223 */ /* 0x001fce0000000009 */
[----:B------:R-:W0:Y:S01]  /*0f70*/  MUFU.EX2 R24, R24 ;  /* 0x0000001800187308 */ /* 0x000e220000000800 */
[----:B-1----:R-:W-:Y:S01]  /*0f80*/  FFMA R3, R3, R19, R12 ;  /* 0x0000001303037223 */ /* 0x002fe2000000000c */
[----:B------:R-:W-:-:S06]  /*0f90*/  SHF.L.U32 R12, R15, 0x17, RZ ;  /* 0x000000170f0c7819 */ /* 0x000fcc00000006ff */
[----:B------:R-:W1:Y:S01]  /*0fa0*/  MUFU.EX2 R20, R20 ;  /* 0x0000001400147308 */ /* 0x000e620000000800 */
[----:B--2---:R-:W-:-:S04]  /*0fb0*/  FFMA R3, R6, R8, R3 ;  /* 0x0000000806037223 */ /* 0x004fc80000000003 */
[----:B0-----:R-:W-:-:S04]  /*0fc0*/  FFMA R3, R12, R24, R3 ;  /* 0x000000180c037223 */ /* 0x001fc80000000003 */
[----:B-1----:R-:W-:Y:S01]  /*0fd0*/  FFMA R3, R10, R20, R3 ;  /* 0x000000140a037223 */ /* 0x002fe20000000003 */
[----:B------:R-:W-:Y:S06]  /*0fe0*/  BRA.U UP1, `(.L_x_8) ;  /* 0xfffffff9019c7547 */ /* 0x000fec000b83ffff */
.L_x_7:
        /* <DEDUP_REMOVED lines=12> */
[----:B------:R0:W5:Y:S01]  /*10b0*/  LDG.E R15, desc[UR10][R8.64+0xc] ;  /* 0x00000c0a080f7981 */ /* 0x000162000c1e1900 */
[----:B------:R-:W-:Y:S01]  /*10c0*/  HFMA2 R12, -RZ, RZ, 0.96630859375, -0.0022525787353515625 ;  /* 0x3bbb989dff0c7431 */ /* 0x000fe200000001ff */
[----:B------:R-:W-:Y:S01]  /*10d0*/  MOV R14, 0x437c0000 ;  /* 0x437c0000000e7802 */ /* 0x000fe20000000f00 */
[----:B------:R-:W-:Y:S01]  /*10e0*/  UIADD3 UR4, UPT, UPT, UR4, 0x4, URZ ;  /* 0x0000000404047890 */ /* 0x000fe2000fffe0ff */
[----:B--2---:R-:W-:-:S04]  /*10f0*/  FADD R7, R7, -R4 ;  /* 0x8000000407077221 */ /* 0x004fc80000000000 */
[----:B------:R-:W-:Y:S01]  /*1100*/  FFMA.SAT R2, R7, R12, 0.5 ;  /* 0x3f00000007027423 */ /* 0x000fe2000000200c */
[----:B---3--:R-:W-:-:S03]  /*1110*/  FADD R11, R11, -R4 ;  /* 0x800000040b0b7221 */ /* 0x008fc60000000000 */
[----:B------:R-:W-:Y:S01]  /*1120*/  FFMA.RM R2, R2, R14, 12582913 ;  /* 0x4b40000102027423 */ /* 0x000fe2000000400e */
[----:B------:R-:W-:Y:S01]  /*1130*/  FFMA.SAT R6, R11, R12, 0.5 ;  /* 0x3f0000000b067423 */ /* 0x000fe2000000200c */
[--C-:B----4-:R-:W-:Y:S02]  /*1140*/  FADD R13, R13, -R4.reuse ;  /* 0x800000040d0d7221 */ /* 0x110fe40000000000 */
[----:B------:R-:W-:Y:S01]  /*1150*/  FADD R10, R2, -12583039 ;  /* 0xcb40007f020a7421 */ /* 0x000fe20000000000 */
[----:B------:R-:W-:Y:S01]  /*1160*/  FFMA.RM R6, R6, R14, 12582913 ;  /* 0x4b40000106067423 */ /* 0x000fe2000000400e */
[----:B0-----:R-:W-:Y:S01]  /*1170*/  FFMA.SAT R9, R13, R12, 0.5 ;  /* 0x3f0000000d097423 */ /* 0x001fe2000000200c */
[----:B-----5:R-:W-:Y:S01]  /*1180*/  FADD R15, R15, -R4 ;  /* 0x800000040f0f7221 */ /* 0x020fe20000000000 */
[----:B------:R-:W-:Y:S01]  /*1190*/  FFMA R10, R7, 1.4426950216293334961, -R10 ;  /* 0x3fb8aa3b070a7823 */ /* 0x000fe2000000080a */
[----:B------:R-:W-:Y:S01]  /*11a0*/  FADD R8, R6, -12583039 ;  /* 0xcb40007f06087421 */ /* 0x000fe20000000000 */
[----:B------:R-:W-:-:S02]  /*11b0*/  SHF.L.U32 R2, R2, 0x17, RZ ;  /* 0x0000001702027819 */ /* 0x000fc400000006ff */
[----:B------:R-:W-:Y:S01]  /*11c0*/  FFMA R10, R7, 1.925963033500011079e-08, R10 ;  /* 0x32a57060070a7823 */ /* 0x000fe2000000000a */
[----:B------:R-:W-:Y:S01]  /*11d0*/  FFMA.RM R7, R9, R14, 12582913 ;  /* 0x4b40000109077423 */ /* 0x000fe2000000400e */
[----:B------:R-:W-:Y:S01]  /*11e0*/  FFMA R8, R11, 1.4426950216293334961, -R8 ;  /* 0x3fb8aa3b0b087823 */ /* 0x000fe20000000808 */
[----:B------:R-:W-:Y:S02]  /*11f0*/  FFMA.SAT R9, R15, R12, 0.5 ;  /* 0x3f0000000f097423 */ /* 0x000fe4000000200c */
[----:B------:R-:W-:Y:S01]  /*1200*/  FADD R12, R7, -12583039 ;  /* 0xcb40007f070c7421 */ /* 0x000fe20000000000 */
[----:B------:R-:W-:Y:S01]  /*1210*/  FFMA R8, R11, 1.925963033500011079e-08, R8 ;  /* 0x32a570600b087823 */ /* 0x000fe20000000008 */
[----:B------:R-:W-:Y:S01]  /*1220*/  FFMA.RM R11, R9, R14, 12582913 ;  /* 0x4b400001090b7423 */ /* 0x000fe2000000400e */
[----:B------:R-:W0:Y:S01]  /*1230*/  MUFU.EX2 R10, R10 ;  /* 0x0000000a000a7308 */ /* 0x000e220000000800 */
[----:B------:R-:W-:Y:S01]  /*1240*/  FFMA R12, R13, 1.4426950216293334961, -R12 ;  /* 0x3fb8aa3b0d0c7823 */ /* 0x000fe2000000080c */
[----:B------:R-:W-:Y:S01]  /*1250*/  SHF.L.U32 R9, R6, 0x17, RZ ;  /* 0x0000001706097819 */ /* 0x000fe200000006ff */
[----:B------:R-:W-:Y:S01]  /*1260*/  FADD R14, R11, -12583039 ;  /* 0xcb40007f0b0e7421 */ /* 0x000fe20000000000 */
[----:B------:R-:W-:Y:S01]  /*1270*/  SHF.L.U32 R7, R7, 0x17, RZ ;  /* 0x0000001707077819 */ /* 0x000fe200000006ff */
[----:B------:R-:W-:-:S02]  /*1280*/  FFMA R12, R13, 1.925963033500011079e-08, R12 ;  /* 0x32a570600d0c7823 */ /* 0x000fc4000000000c */
[C---:B------:R-:W-:Y:S01]  /*1290*/  FFMA R14, R15.reuse, 1.4426950216293334961, -R14 ;  /* 0x3fb8aa3b0f0e7823 */ /* 0x040fe2000000080e */
[----:B------:R-:W1:Y:S03]  /*12a0*/  MUFU.EX2 R8, R8 ;  /* 0x0000000800087308 */ /* 0x000e660000000800 */
[----:B------:R-:W-:-:S05]  /*12b0*/  FFMA R14, R15, 1.925963033500011079e-08, R14 ;  /* 0x32a570600f0e7823 */ /* 0x000fca000000000e */
[----:B------:R-:W2:Y:S01]  /*12c0*/  MUFU.EX2 R12, R12 ;  /* 0x0000000c000c7308 */ /* 0x000ea20000000800 */
[----:B0-----:R-:W-:Y:S01]  /*12d0*/  FFMA R2, R2, R10, R3 ;  /* 0x0000000a02027223 */ /* 0x001fe20000000003 */
[----:B------:R-:W-:-:S06]  /*12e0*/  SHF.L.U32 R3, R11, 0x17, RZ ;  /* 0x000000170b037819 */ /* 0x000fcc00000006ff */
[----:B------:R-:W0:Y:S01]  /*12f0*/  MUFU.EX2 R14, R14 ;  /* 0x0000000e000e7308 */ /* 0x000e220000000800 */
[----:B-1----:R-:W-:-:S04]  /*1300*/  FFMA R2, R9, R8, R2 ;  /* 0x0000000809027223 */ /* 0x002fc80000000002 */
[----:B--2---:R-:W-:-:S04]  /*1310*/  FFMA R2, R7, R12, R2 ;  /* 0x0000000c07027223 */ /* 0x004fc80000000002 */
[----:B0-----:R-:W-:-:S07]  /*1320*/  FFMA R3, R3, R14, R2 ;  /* 0x0000000e03037223 */ /* 0x001fce0000000002 */
.L_x_9:
[----:B------:R-:W-:Y:S05]  /*1330*/  BRA.U !UP1, `(.L_x_6) ;  /* 0x0000000109b87547 */ /* 0x000fea000b800000 */
[----:B------:R-:W-:Y:S02]  /*1340*/  UISETP.NE.AND UP0, UPT, UR6, 0x1, UPT ;  /* 0x000000010600788c */ /* 0x000fe4000bf05270 */
[----:B------:R-:W-:-:S04]  /*1350*/  ULOP3.LUT UR5, UR5, 0x1, URZ, 0xc0, !UPT ;  /* 0x0000000105057892 */ /* 0x000fc8000f8ec0ff */
[----:B------:R-:W-:-:S03]  /*1360*/  UISETP.NE.U32.AND UP1, UPT, UR5, 0x1, UPT ;  /* 0x000000010500788c */ /* 0x000fc6000bf25070 */
[----:B------:R-:W-:Y:S08]  /*1370*/  BRA.U !UP0, `(.L_x_10) ;  /* 0x0000000108687547 */ /* 0x000ff0000b800000 */
[----:B------:R-:W0:Y:S01]  /*1380*/  LDC.64 R6, c[0x0][0x380] ;  /* 0x0000e000ff067b82 */ /* 0x000e220000000a00 */
[----:B------:R-:W-:-:S05]  /*1390*/  IADD3 R9, PT, PT, R0, UR4, RZ ;  /* 0x0000000400097c10 */ /* 0x000fca000fffe0ff */
[----:B0-----:R-:W-:-:S05]  /*13a0*/  IMAD.WIDE R6, R9, 0x4, R6 ;  /* 0x0000000409067825 */ /* 0x001fca00078e0206 */
[----:B------:R-:W2:Y:S04]  /*13b0*/  LDG.E R9, desc[UR10][R6.64] ;  /* 0x0000000a06097981 */ /* 0x000ea8000c1e1900 */
[----:B------:R-:W3:Y:S01]  /*13c0*/  LDG.E R13, desc[UR10][R6.64+0x4] ;  /* 0x0000040a060d7981 */ /* 0x000ee2000c1e1900 */
[----:B------:R-:W-:Y:S01]  /*13d0*/  HFMA2 R2, -RZ, RZ, 0.96630859375, -0.0022525787353515625 ;  /* 0x3bbb989dff027431 */ /* 0x000fe200000001ff */
[----:B------:R-:W-:Y:S01]  /*13e0*/  MOV R11, 0x437c0000 ;  /* 0x437c0000000b7802 */ /* 0x000fe20000000f00 */
[----:B------:R-:W-:Y:S01]  /*13f0*/  UIADD3 UR4, UPT, UPT, UR4, 0x2, URZ ;  /* 0x0000000204047890 */ /* 0x000fe2000fffe0ff */
[----:B--2---:R-:W-:-:S04]  /*1400*/  FADD R9, R9, -R4 ;  /* 0x8000000409097221 */ /* 0x004fc80000000000 */
[----:B------:R-:W-:Y:S01]  /*1410*/  FFMA.SAT R8, R9, R2, 0.5 ;  /* 0x3f00000009087423 */ /* 0x000fe20000002002 */
[----:B---3--:R-:W-:-:S03]  /*1420*/  FADD R13, R13, -R4 ;  /* 0x800000040d0d7221 */ /* 0x008fc60000000000 */
[----:B------:R-:W-:Y:S01]  /*1430*/  FFMA.RM R8, R8, R11, 12582913 ;  /* 0x4b40000108087423 */ /* 0x000fe2000000400b */
[----:B------:R-:W-:-:S03]  /*1440*/  FFMA.SAT R10, R13, R2, 0.5 ;  /* 0x3f0000000d0a7423 */ /* 0x000fc60000002002 */
[----:B------:R-:W-:Y:S01]  /*1450*/  FADD R2, R8, -12583039 ;  /* 0xcb40007f08027421 */ /* 0x000fe20000000000 */
[----:B------:R-:W-:Y:S01]  /*1460*/  FFMA.RM R10, R10, R11, 12582913 ;  /* 0x4b4000010a0a7423 */ /* 0x000fe2000000400b */
[----:B------:R-:W-:Y:S02]  /*1470*/  SHF.L.U32 R8, R8, 0x17, RZ ;  /* 0x0000001708087819 */ /* 0x000fe400000006ff */
[C---:B------:R-:W-:Y:S01]  /*1480*/  FFMA R2, R9.reuse, 1.4426950216293334961, -R2 ;  /* 0x3fb8aa3b09027823 */ /* 0x040fe20000000802 */
[C---:B------:R-:W-:Y:S01]  /*1490*/  FADD R6, R10.reuse, -12583039 ;  /* 0xcb40007f0a067421 */ /* 0x040fe20000000000 */
[----:B------:R-:W-:Y:S02]  /*14a0*/  SHF.L.U32 R10, R10, 0x17, RZ ;  /* 0x000000170a0a7819 */ /* 0x000fe400000006ff */
[----:B------:R-:W-:Y:S01]  /*14b0*/  FFMA R2, R9, 1.925963033500011079e-08, R2 ;  /* 0x32a5706009027823 */ /* 0x000fe20000000002 */
[----:B------:R-:W-:-:S04]  /*14c0*/  FFMA R6, R13, 1.4426950216293334961, -R6 ;  /* 0x3fb8aa3b0d067823 */ /* 0x000fc80000000806 */
[----:B------:R-:W-:Y:S01]  /*14d0*/  FFMA R6, R13, 1.925963033500011079e-08, R6 ;  /* 0x32a570600d067823 */ /* 0x000fe20000000006 */
[----:B------:R-:W0:Y:S08]  /*14e0*/  MUFU.EX2 R2, R2 ;  /* 0x0000000200027308 */ /* 0x000e300000000800 */
[----:B------:R-:W1:Y:S01]  /*14f0*/  MUFU.EX2 R6, R6 ;  /* 0x0000000600067308 */ /* 0x000e620000000800 */
[----:B0-----:R-:W-:-:S04]  /*1500*/  FFMA R3, R8, R2, R3 ;  /* 0x0000000208037223 */ /* 0x001fc80000000003 */
[----:B-1----:R-:W-:-:S07]  /*1510*/  FFMA R3, R10, R6, R3 ;  /* 0x000000060a037223 */ /* 0x002fce0000000003 */
.L_x_10:
[----:B------:R-:W-:Y:S05]  /*1520*/  BRA.U UP1, `(.L_x_6) ;  /* 0x00000001013c7547 */ /* 0x000fea000b800000 */
[----:B------:R-:W0:Y:S01]  /*1530*/  LDC.64 R6, c[0x0][0x380] ;  /* 0x0000e000ff067b82 */ /* 0x000e220000000a00 */
[----:B------:R-:W-:-:S05]  /*1540*/  IADD3 R9, PT, PT, R0, UR4, RZ ;  /* 0x0000000400097c10 */ /* 0x000fca000fffe0ff */
[----:B0-----:R-:W-:-:S06]  /*1550*/  IMAD.WIDE R6, R9, 0x4, R6 ;  /* 0x0000000409067825 */ /* 0x001fcc00078e0206 */
[----:B------:R-:W2:Y:S01]  /*1560*/  LDG.E R7, desc[UR10][R6.64] ;  /* 0x0000000a06077981 */ /* 0x000ea2000c1e1900 */
[----:B------:R-:W-:Y:S01]  /*1570*/  HFMA2 R9, -RZ, RZ, 0.96630859375, -0.0022525787353515625 ;  /* 0x3bbb989dff097431 */ /* 0x000fe200000001ff */
[----:B------:R-:W-:Y:S01]  /*1580*/  MOV R11, 0x437c0000 ;  /* 0x437c0000000b7802 */ /* 0x000fe20000000f00 */
[----:B--2---:R-:W-:-:S04]  /*1590*/  FADD R0, R7, -R4 ;  /* 0x8000000407007221 */ /* 0x004fc80000000000 */
[----:B------:R-:W-:-:S04]  /*15a0*/  FFMA.SAT R2, R0, R9, 0.5 ;  /* 0x3f00000000027423 */ /* 0x000fc80000002009 */
[----:B------:R-:W-:-:S04]  /*15b0*/  FFMA.RM R2, R2, R11, 12582913 ;  /* 0x4b40000102027423 */ /* 0x000fc8000000400b */
[C---:B------:R-:W-:Y:S01]  /*15c0*/  FADD R9, R2.reuse, -12583039 ;  /* 0xcb40007f02097421 */ /* 0x040fe20000000000 */
[----:B------:R-:W-:-:S03]  /*15d0*/  SHF.L.U32 R2, R2, 0x17, RZ ;  /* 0x0000001702027819 */ /* 0x000fc600000006ff */
[----:B------:R-:W-:-:S04]  /*15e0*/  FFMA R9, R0, 1.4426950216293334961, -R9 ;  /* 0x3fb8aa3b00097823 */ /* 0x000fc80000000809 */
[----:B------:R-:W-:-:S06]  /*15f0*/  FFMA R9, R0, 1.925963033500011079e-08, R9 ;  /* 0x32a5706000097823 */ /* 0x000fcc0000000009 */
[----:B------:R-:W0:Y:S02]  /*1600*/  MUFU.EX2 R9, R9 ;  /* 0x0000000900097308 */ /* 0x000e240000000800 */
[----:B0-----:R-:W-:-:S07]  /*1610*/  FFMA R3, R2, R9, R3 ;  /* 0x0000000902037223 */ /* 0x001fce0000000003 */
.L_x_6:
[----:B------:R-:W0:Y:S02]  /*1620*/  LDC R0, c[0x0][0x390] ;  /* 0x0000e400ff007b82 */ /* 0x000e240000000800 */
[----:B0-----:R-:W-:-:S13]  /*1630*/  ISETP.GE.AND P0, PT, R0, 0x1, PT ;  /* 0x000000010000780c */ /* 0x001fda0003f06270 */
[----:B------:R-:W-:Y:S05]  /*1640*/  @!P0 EXIT ;  /* 0x000000000000894d */ /* 0x000fea0003800000 */
[C---:B------:R-:W-:Y:S01]  /*1650*/  ISETP.GE.U32.AND P0, PT, R0.reuse, 0x8, PT ;  /* 0x000000080000780c */ /* 0x040fe20003f06070 */
[----:B------:R-:W-:Y:S02]  /*1660*/  HFMA2 R6, -RZ, RZ, 0, 0 ;  /* 0x00000000ff067431 */ /* 0x000fe400000001ff */
[----:B------:R-:W-:Y:S01]  /*1670*/  IMAD R5, R5, R0, RZ ;  /* 0x0000000005057224 */ /* 0x000fe200078e02ff */
[----:B------:R-:W-:-:S09]  /*1680*/  LOP3.LUT R19, R0, 0x7, RZ, 0xc0, !PT ;  /* 0x0000000700137812 */ /* 0x000fd200078ec0ff */
[----:B------:R-:W-:Y:S05]  /*1690*/  @!P0 BRA `(.L_x_11) ;  /* 0x0000000c00888947 */ /* 0x000fea0003800000 */
[----:B------:R-:W0:Y:S01]  /*16a0*/  LDCU.128 UR4, c[0x0][0x380] ;  /* 0x00007000ff0477ac */ /* 0x000e220008000c00 */
[----:B------:R-:W-:Y:S02]  /*16b0*/  LOP3.LUT R6, R0, 0x7ffffff8, RZ, 0xc0, !PT ;  /* 0x7ffffff800067812 */ /* 0x000fe400078ec0ff */
[----:B------:R-:W-:Y:S02]  /*16c0*/  MOV R18, R5 ;  /* 0x0000000500127202 */ /* 0x000fe40000000f00 */
[----:B------:R-:W-:Y:S01]  /*16d0*/  IADD3 R16, PT, PT, -R6, RZ, RZ ;  /* 0x000000ff06107210 */ /* 0x000fe20007ffe1ff */
[----:B0-----:R-:W-:Y:S02]  /*16e0*/  UIADD3 UR8, UP1, UPT, UR4, 0x10, URZ ;  /* 0x0000001004087890 */ /* 0x001fe4000ff3e0ff */
[----:B------:R-:W-:Y:S02]  /*16f0*/  UIADD3 UR4, UP0, UPT, UR6, 0x10, URZ ;  /* 0x0000001006047890 */ /* 0x000fe4000ff1e0ff */
[----:B------:R-:W-:-:S02]  /*1700*/  UIADD3.X UR6, UPT, UPT, URZ, UR5, URZ, UP1, !UPT ;  /* 0x00000005ff067290 */ /* 0x000fc40008ffe4ff */
[----:B------:R-:W-:-:S12]  /*1710*/  UIADD3.X UR5, UPT, UPT, URZ, UR7, URZ, UP0, !UPT ;  /* 0x00000007ff057290 */ /* 0x000fd800087fe4ff */
.L_x_28:
[----:B------:R-:W-:Y:S02]  /*1720*/  MOV R14, UR8 ;  /* 0x00000008000e7c02 */ /* 0x000fe40008000f00 */
[----:B------:R-:W-:-:S03]  /*1730*/  MOV R15, UR6 ;  /* 0x00000006000f7c02 */ /* 0x000fc60008000f00 */
[----:B------:R-:W-:-:S05]  /*1740*/  IMAD.WIDE R14, R18, 0x4, R14 ;  /* 0x00000004120e7825 */ /* 0x000fca00078e020e */
[----:B0-----:R-:W2:Y:S01]  /*1750*/  LDG.E R7, desc[UR10][R14.64+-0x10] ;  /* 0xfffff00a0e077981 */ /* 0x001ea2000c1e1900 */
[----:B------:R-:W-:Y:S01]  /*1760*/  HFMA2 R9, -RZ, RZ, 3.7421875, 0 ;  /* 0x437c0000ff097431 */ /* 0x000fe200000001ff */
[----:B------:R-:W-:Y:S01]  /*1770*/  MOV R0, 0x3bbb989d ;  /* 0x3bbb989d00007802 */ /* 0x000fe20000000f00 */
[----:B------:R-:W0:Y:S01]  /*1780*/  MUFU.RCP R8, R3 ;  /* 0x0000000300087308 */ /* 0x000e220000001000 */
[----:B------:R-:W-:Y:S01]  /*1790*/  MOV R10, UR4 ;  /* 0x00000004000a7c02 */ /* 0x000fe20008000f00 */
[----:B------:R-:W-:Y:S01]  /*17a0*/  BSSY.RECONVERGENT B2, `(.L_x_12) ;  /* 0x0000018000027945 */ /* 0x000fe20003800200 */
[----:B------:R-:W-:Y:S02]  /*17b0*/  MOV R11, UR5 ;  /* 0x00000005000b7c02 */ /* 0x000fe40008000f00 */
[----:B------:R-:W-:Y:S01]  /*17c0*/  IADD3 R16, PT, PT, R16, 0x8, RZ ;  /* 0x0000000810107810 */ /* 0x000fe20007ffe0ff */
[----:B------:R-:W-:-:S03]  /*17d0*/  IMAD.WIDE R10, R18, 0x4, R10 ;  /* 0x00000004120a7825 */ /* 0x000fc600078e020a */
[----:B------:R-:W-:Y:S01]  /*17e0*/  ISETP.NE.AND P2, PT, R16, RZ, PT ;  /* 0x000000ff1000720c */ /* 0x000fe20003f45270 */
[----:B--2---:R-:W-:-:S04]  /*17f0*/  FADD R7, R7, -R4 ;  /* 0x8000000407077221 */ /* 0x004fc80000000000 */
[----:B------:R-:W-:-:S04]  /*1800*/  FFMA.SAT R0, R7, R0, 0.5 ;  /* 0x3f00000007007423 */ /* 0x000fc80000002000 */
[----:B------:R-:W-:Y:S01]  /*1810*/  FFMA.RM R0, R0, R9, 12582913 ;  /* 0x4b40000100007423 */ /* 0x000fe20000004009 */
[----:B0-----:R-:W-:-:S03]  /*1820*/  FFMA R9, R8, -R3, 1 ;  /* 0x3f80000008097423 */ /* 0x001fc60000000803 */
[C---:B------:R-:W-:Y:S01]  /*1830*/  FADD R2, R0.reuse, -12583039 ;  /* 0xcb40007f00027421 */ /* 0x040fe20000000000 */
[----:B------:R-:W-:Y:S01]  /*1840*/  SHF.L.U32 R0, R0, 0x17, RZ ;  /* 0x0000001700007819 */ /* 0x000fe200000006ff */
[----:B------:R-:W-:Y:S02]  /*1850*/  FFMA R9, R8, R9, R8 ;  /* 0x0000000908097223 */ /* 0x000fe40000000008 */
[----:B------:R-:W-:-:S04]  /*1860*/  FFMA R2, R7, 1.4426950216293334961, -R2 ;  /* 0x3fb8aa3b07027823 */ /* 0x000fc80000000802 */
[----:B------:R-:W-:-:S04]  /*1870*/  FFMA R2, R7, 1.925963033500011079e-08, R2 ;  /* 0x32a5706007027823 */ /* 0x000fc80000000002 */
[----:B------:R-:W0:Y:S02]  /*1880*/  MUFU.EX2 R7, R2 ;  /* 0x0000000200077308 */ /* 0x000e240000000800 */
[----:B0-----:R-:W-:-:S06]  /*1890*/  FMUL R0, R0, R7 ;  /* 0x0000000700007220 */ /* 0x001fcc0000400000 */
[----:B------:R-:W0:Y:S01]  /*18a0*/  FCHK P0, R0, R3 ;  /* 0x0000000300007302 */ /* 0x000e220000000000 */
[----:B------:R-:W-:-:S04]  /*18b0*/  FFMA R8, R0, R9, RZ ;  /* 0x0000000900087223 */ /* 0x000fc800000000ff */
[----:B------:R-:W-:-:S04]  /*18c0*/  FFMA R2, R8, -R3, R0 ;  /* 0x8000000308027223 */ /* 0x000fc80000000000 */
[----:B------:R-:W-:Y:S01]  /*18d0*/  FFMA R9, R9, R2, R8 ;  /* 0x0000000209097223 */ /* 0x000fe20000000008 */
[----:B0-----:R-:W-:Y:S06]  /*18e0*/  @!P0 BRA `(.L_x_13) ;  /* 0x00000000000c8947 */ /* 0x001fec0003800000 */
[----:B------:R-:W-:-:S07]  /*18f0*/  MOV R2, 0x1910 ;  /* 0x0000191000027802 */ /* 0x000fce0000000f00 */
[----:B------:R-:W-:Y:S05]  /*1900*/  CALL.REL.NOINC `($__internal_0_$__cuda_sm3x_div_rn_noftz_f32_slowpath) ;  /* 0x0000001800447944 */ /* 0x000fea0003c00000 */
[----:B------:R-:W-:-:S07]  /*1910*/  MOV R9, R7 ;  /* 0x0000000700097202 */ /* 0x000fce0000000f00 */
.L_x_13:
[----:B------:R-:W-:Y:S05]  /*1920*/  BSYNC.RECONVERGENT B2 ;  /* 0x0000000000027941 */ /* 0x000fea0003800200 */
.L_x_12:
[----:B------:R0:W-:Y:S04]  /*1930*/  STG.E desc[UR10][R10.64+-0x10], R9 ;  /* 0xfffff0090a007986 */ /* 0x0001e8000c10190a */
[----:B------:R-:W2:Y:S01]  /*1940*/  LDG.E R7, desc[UR10][R14.64+-0xc] ;  /* 0xfffff40a0e077981 */ /* 0x000ea2000c1e1900 */
[----:B------:R-:W-:Y:S01]  /*1950*/  HFMA2 R0, -RZ, RZ, 0.96630859375, -0.0022525787353515625 ;  /* 0x3bbb989dff007431 */ /* 0x000fe200000001ff */
[----:B------:R-:W-:Y:S01]  /*1960*/  MOV R13, 0x437c0000 ;  /* 0x437c0000000d7802 */ /* 0x000fe20000000f00 */
[----:B------:R-:W0:Y:S01]  /*1970*/  MUFU.RCP R8, R3 ;  /* 0x0000000300087308 */ /* 0x000e220000001000 */
[----:B------:R-:W-:Y:S01]  /*1980*/  BSSY.RECONVERGENT B2, `(.L_x_14) ;  /* 0x0000014000027945 */ /* 0x000fe20003800200 */
[----:B0-----:R-:W-:Y:S01]  /*1990*/  FFMA R9, R8, -R3, 1 ;  /* 0x3f80000008097423 */ /* 0x001fe20000000803 */
[----:B--2---:R-:W-:-:S04]  /*19a0*/  FADD R7, R7, -R4 ;  /* 0x8000000407077221 */ /* 0x004fc80000000000 */
[----:B------:R-:W-:-:S04]  /*19b0*/  FFMA.SAT R0, R7, R0, 0.5 ;  /* 0x3f00000007007423 */ /* 0x000fc80000002000 */
[----:B------:R-:W-:-:S04]  /*19c0*/  FFMA.RM R0, R0, R13, 12582913 ;  /* 0x4b40000100007423 */ /* 0x000fc8000000400d */
[C---:B------:R-:W-:Y:S01]  /*19d0*/  FADD R2, R0.reuse, -12583039 ;  /* 0xcb40007f00027421 */ /* 0x040fe20000000000 */
[----:B------:R-:W-:-:S03]  /*19e0*/  SHF.L.U32 R0, R0, 0x17, RZ ;  /* 0x0000001700007819 */ /* 0x000fc600000006ff */
[----:B------:R-:W-:-:S04]  /*19f0*/  FFMA R2, R7, 1.4426950216293334961, -R2 ;  /* 0x3fb8aa3b07027823 */ /* 0x000fc80000000802 */
[----:B------:R-:W-:-:S04]  /*1a00*/  FFMA R2, R7, 1.925963033500011079e-08, R2 ;  /* 0x32a5706007027823 */ /* 0x000fc80000000002 */
[----:B------:R-:W0:Y:S02]  /*1a10*/  MUFU.EX2 R7, R2 ;  /* 0x0000000200077308 */ /* 0x000e240000000800 */
[----:B0-----:R-:W-:Y:S01]  /*1a20*/  FMUL R12, R0, R7 ;  /* 0x00000007000c7220 */ /* 0x001fe20000400000 */
[----:B------:R-:W-:-:S05]  /*1a30*/  FFMA R0, R8, R9, R8 ;  /* 0x0000000908007223 */ /* 0x000fca0000000008 */
[----:B------:R-:W0:Y:S01]  /*1a40*/  FCHK P0, R12, R3 ;  /* 0x000000030c007302 */ /* 0x000e220000000000 */
[----:B------:R-:W-:-:S04]  /*1a50*/  FFMA R7, R0, R12, RZ ;  /* 0x0000000c00077223 */ /* 0x000fc800000000ff */
[----:B------:R-:W-:-:S04]  /*1a60*/  FFMA R8, R7, -R3, R12 ;  /* 0x8000000307087223 */ /* 0x000fc8000000000c */
[----:B------:R-:W-:Y:S01]  /*1a70*/  FFMA R7, R0, R8, R7 ;  /* 0x0000000800077223 */ /* 0x000fe20000000007 */
[----:B0-----:R-:W-:Y:S06]  /*1a80*/  @!P0 BRA `(.L_x_15) ;  /* 0x00000000000c8947 */ /* 0x001fec0003800000 */
[----:B------:R-:W-:Y:S02]  /*1a90*/  MOV R0, R12 ;  /* 0x0000000c00007202 */ /* 0x000fe40000000f00 */
[----:B------:R-:W-:-:S07]  /*1aa0*/  MOV R2, 0x1ac0 ;  /* 0x00001ac000027802 */ /* 0x000fce0000000f00 */
[----:B------:R-:W-:Y:S05]  /*1ab0*/  CALL.REL.NOINC `($__internal_0_$__cuda_sm3x_div_rn_noftz_f32_slowpath) ;  /* 0x0000001400d87944 */ /* 0x000fea0003c00000 */
.L_x_15:
[----:B------:R-:W-:Y:S05]  /*1ac0*/  BSYNC.RECONVERGENT B2 ;  /* 0x0000000000027941 */ /* 0x000fea0003800200 */
.L_x_14:
[----:B------:R0:W-:Y:S04]  /*1ad0*/  STG.E desc[UR10][R10.64+-0xc], R7 ;  /* 0xfffff4070a007986 */ /* 0x0001e8000c10190a */
[----:B------:R-:W2:Y:S01]  /*1ae0*/  LDG.E R9, desc[UR10][R14.64+-0x8] ;  /* 0xfffff80a0e097981 */ /* 0x000ea2000c1e1900 */
[----:B------:R-:W-:Y:S01]  /*1af0*/  HFMA2 R0, -RZ, RZ, 0.96630859375, -0.0022525787353515625 ;  /* 0x3bbb989dff007431 */ /* 0x000fe200000001ff */
[----:B------:R-:W-:Y:S01]  /*1b00*/  MOV R13, 0x437c0000 ;  /* 0x437c0000000d7802 */ /* 0x000fe20000000f00 */
[----:B------:R-:W1:Y:S01]  /*1b10*/  MUFU.RCP R8, R3 ;  /* 0x0000000300087308 */ /* 0x000e620000001000 */
[----:B------:R-:W-:Y:S01]  /*1b20*/  BSSY.RECONVERGENT B2, `(.L_x_16) ;  /* 0x0000014000027945 */ /* 0x000fe20003800200 */
[----:B--2---:R-:W-:-:S04]  /*1b30*/  FADD R9, R9, -R4 ;  /* 0x8000000409097221 */ /* 0x004fc80000000000 */
[----:B------:R-:W-:-:S04]  /*1b40*/  FFMA.SAT R0, R9, R0, 0.5 ;  /* 0x3f00000009007423 */ /* 0x000fc80000002000 */
[----:B------:R-:W-:-:S04]  /*1b50*/  FFMA.RM R0, R0, R13, 12582913 ;  /* 0x4b40000100007423 */ /* 0x000fc8000000400d */
[C---:B------:R-:W-:Y:S01]  /*1b60*/  FADD R2, R0.reuse, -12583039 ;  /* 0xcb40007f00027421 */ /* 0x040fe20000000000 */
[----:B------:R-:W-:-:S03]  /*1b70*/  SHF.L.U32 R0, R0, 0x17, RZ ;  /* 0x0000001700007819 */ /* 0x000fc600000006ff */
[----:B------:R-:W-:-:S04]  /*1b80*/  FFMA R2, R9, 1.4426950216293334961, -R2 ;  /* 0x3fb8aa3b09027823 */ /* 0x000fc80000000802 */
[----:B------:R-:W-:Y:S01]  /*1b90*/  FFMA R2, R9, 1.925963033500011079e-08, R2 ;  /* 0x32a5706009027823 */ /* 0x000fe20000000002 */
[----:B-1----:R-:W-:-:S03]  /*1ba0*/  FFMA R9, R8, -R3, 1 ;  /* 0x3f80000008097423 */ /* 0x002fc60000000803 */
[----:B0-----:R-:W0:Y:S02]  /*1bb0*/  MUFU.EX2 R7, R2 ;  /* 0x0000000200077308 */ /* 0x001e240000000800 */
        /* <DEDUP_REMOVED lines=10> */
.L_x_17:
[----:B------:R-:W-:Y:S05]  /*1c60*/  BSYNC.RECONVERGENT B2 ;  /* 0x0000000000027941 */ /* 0x000fea0003800200 */
.L_x_16:
        /* <DEDUP_REMOVED lines=25> */
.L_x_19:
[----:B------:R-:W-:Y:S05]  /*1e00*/  BSYNC.RECONVERGENT B2 ;  /* 0x0000000000027941 */ /* 0x000fea0003800200 */
.L_x_18:
        /* <DEDUP_REMOVED lines=25> */
.L_x_21:
[----:B------:R-:W-:Y:S05]  /*1fa0*/  BSYNC.RECONVERGENT B2 ;  /* 0x0000000000027941 */ /* 0x000fea0003800200 */
.L_x_20:
        /* <DEDUP_REMOVED lines=25> */
.L_x_23:
[----:B------:R-:W-:Y:S05]  /*2140*/  BSYNC.RECONVERGENT B2 ;  /* 0x0000000000027941 */ /* 0x000fea0003800200 */
.L_x_22:
        /* <DEDUP_REMOVED lines=25> */
.L_x_25:
[----:B------:R-:W-:Y:S05]  /*22e0*/  BSYNC.RECONVERGENT B2 ;  /* 0x0000000000027941 */ /* 0x000fea0003800200 */
.L_x_24:
        /* <DEDUP_REMOVED lines=13> */
[----:B------:R-:W-:Y:S01]  /*23c0*/  FFMA R9, R0, 1.925963033500011079e-08, R9 ;  /* 0x32a5706000097823 */ /* 0x000fe20000000009 */
[----:B------:R-:W-:-:S05]  /*23d0*/  FFMA R0, R8, R7, R8 ;  /* 0x0000000708007223 */ /* 0x000fca0000000008 */
[----:B------:R-:W0:Y:S02]  /*23e0*/  MUFU.EX2 R9, R9 ;  /* 0x0000000900097308 */ /* 0x000e240000000800 */
[----:B0-----:R-:W-:-:S06]  /*23f0*/  FMUL R13, R2, R9 ;  /* 0x00000009020d7220 */ /* 0x001fcc0000400000 */
        /* <DEDUP_REMOVED lines=8> */
.L_x_27:
[----:B------:R-:W-:Y:S05]  /*2480*/  BSYNC.RECONVERGENT B2 ;  /* 0x0000000000027941 */ /* 0x000fea0003800200 */
.L_x_26:
[----:B------:R0:W-:Y:S01]  /*2490*/  STG.E desc[UR10][R10.64+0xc], R7 ;  /* 0x00000c070a007986 */ /* 0x0001e2000c10190a */
[----:B------:R-:W-:Y:S01]  /*24a0*/  IADD3 R18, PT, PT, R18, 0x8, RZ ;  /* 0x0000000812127810 */ /* 0x000fe20007ffe0ff */
[----:B------:R-:W-:Y:S06]  /*24b0*/  @P2 BRA `(.L_x_28) ;  /* 0xfffffff000982947 */ /* 0x000fec000383ffff */
.L_x_11:
[----:B------:R-:W-:-:S13]  /*24c0*/  ISETP.NE.AND P0, PT, R19, RZ, PT ;  /* 0x000000ff1300720c */ /* 0x000fda0003f05270 */
[----:B------:R-:W-:Y:S05]  /*24d0*/  @!P0 EXIT ;  /* 0x000000000000894d */ /* 0x000fea0003800000 */
[----:B------:R-:W1:Y:S01]  /*24e0*/  LDCU UR4, c[0x0][0x390] ;  /* 0x00007200ff0477ac */ /* 0x000e620008000800 */
[----:B------:R-:W-:Y:S01]  /*24f0*/  ISETP.GE.U32.AND P0, PT, R19, 0x4, PT ;  /* 0x000000041300780c */ /* 0x000fe20003f06070 */
[----:B-1----:R-:W-:-:S12]  /*2500*/  ULOP3.LUT UR4, UR4, 0x3, URZ, 0xc0, !UPT ;  /* 0x0000000304047892 */ /* 0x002fd8000f8ec0ff */
[----:B------:R-:W-:Y:S05]  /*2510*/  @!P0 BRA `(.L_x_29) ;  /* 0x0000000400b88947 */ /* 0x000fea0003800000 */
[----:B------:R-:W1:Y:S01]  /*2520*/  LDC.64 R14, c[0x0][0x380] ;  /* 0x0000e000ff0e7b82 */ /* 0x000e620000000a00 */
[----:B0-----:R-:W-:-:S05]  /*2530*/  IADD3 R10, PT, PT, R5, R6, RZ ;  /* 0x00000006050a7210 */ /* 0x001fca0007ffe0ff */
[----:B-1----:R-:W-:-:S05]  /*2540*/  IMAD.WIDE R14, R10, 0x4, R14 ;  /* 0x000000040a0e7825 */ /* 0x002fca00078e020e */
[----:B------:R-:W2:Y:S01]  /*2550*/  LDG.E R7, desc[UR10][R14.64] ;  /* 0x0000000a0e077981 */ /* 0x000ea2000c1e1900 */
[----:B------:R-:W-:Y:S01]  /*2560*/  HFMA2 R0, -RZ, RZ, 0.96630859375, -0.0022525787353515625 ;  /* 0x3bbb989dff007431 */ /* 0x000fe200000001ff */
[----:B------:R-:W-:Y:S01]  /*2570*/  MOV R9, 0x437c0000 ;  /* 0x437c000000097802 */ /* 0x000fe20000000f00 */
[----:B------:R-:W0:Y:S01]  /*2580*/  MUFU.RCP R8, R3 ;  /* 0x0000000300087308 */ /* 0x000e220000001000 */
[----:B------:R-:W-:Y:S01]  /*2590*/  BSSY.RECONVERGENT B2, `(.L_x_30) ;  /* 0x0000014000027945 */ /* 0x000fe20003800200 */
[----:B--2---:R-:W-:-:S04]  /*25a0*/  FADD R7, R7, -R4 ;  /* 0x8000000407077221 */ /* 0x004fc80000000000 */
[----:B------:R-:W-:-:S04]  /*25b0*/  FFMA.SAT R0, R7, R0, 0.5 ;  /* 0x3f00000007007423 */ /* 0x000fc80000002000 */
[----:B------:R-:W-:Y:S01]  /*25c0*/  FFMA.RM R0, R0, R9, 12582913 ;  /* 0x4b40000100007423 */ /* 0x000fe20000004009 */
[----:B0-----:R-:W-:-:S03]  /*25d0*/  FFMA R9, R8, -R3, 1 ;  /* 0x3f80000008097423 */ /* 0x001fc60000000803 */
        /* <DEDUP_REMOVED lines=15> */
.L_x_31:
[----:B------:R-:W-:Y:S05]  /*26d0*/  BSYNC.RECONVERGENT B2 ;  /* 0x0000000000027941 */ /* 0x000fea0003800200 */
.L_x_30:
[----:B------:R-:W0:Y:S02]  /*26e0*/  LDC.64 R8, c[0x0][0x388] ;  /* 0x0000e200ff087b82 */ /* 0x000e240000000a00 */
[----:B0-----:R-:W-:-:S05]  /*26f0*/  IMAD.WIDE R10, R10, 0x4, R8 ;  /* 0x000000040a0a7825 */ /* 0x001fca00078e0208 */
        /* <DEDUP_REMOVED lines=25> */
.L_x_33:
[----:B------:R-:W-:Y:S05]  /*2890*/  BSYNC.RECONVERGENT B2 ;  /* 0x0000000000027941 */ /* 0x000fea0003800200 */
.L_x_32:
        /* <DEDUP_REMOVED lines=25> */
.L_x_35:
[----:B------:R-:W-:Y:S05]  /*2a30*/  BSYNC.RECONVERGENT B2 ;  /* 0x0000000000027941 */ /* 0x000fea0003800200 */
.L_x_34:
        /* <DEDUP_REMOVED lines=25> */
.L_x_37:
[----:B------:R-:W-:Y:S05]  /*2bd0*/  BSYNC.RECONVERGENT B2 ;  /* 0x0000000000027941 */ /* 0x000fea0003800200 */
.L_x_36:
[----:B------:R1:W-:Y:S01]  /*2be0*/  STG.E desc[UR10][R10.64+0xc], R7 ;  /* 0x00000c070a007986 */ /* 0x0003e2000c10190a */
[----:B------:R-:W-:-:S07]  /*2bf0*/  IADD3 R6, PT, PT, R6, 0x4, RZ ;  /* 0x0000000406067810 */ /* 0x000fce0007ffe0ff */
.L_x_29:
[----:B------:R-:W-:-:S13]  /*2c00*/  ISETP.NE.AND P0, PT, RZ, UR4, PT ;  /* 0x00000004ff007c0c */ /* 0x000fda000bf05270 */
[----:B------:R-:W-:Y:S05]  /*2c10*/  @!P0 EXIT ;  /* 0x000000000000894d */ /* 0x000fea0003800000 */
[----:B------:R-:W-:-:S09]  /*2c20*/  UISETP.NE.AND UP0, UPT, UR4, 0x1, UPT ;  /* 0x000000010400788c */ /* 0x000fd2000bf05270 */
[----:B------:R-:W-:Y:S05]  /*2c30*/  BRA.U !UP0, `(.L_x_38) ;  /* 0x0000000108e87547 */ /* 0x000fea000b800000 */
[----:B------:R-:W2:Y:S01]  /*2c40*/  LDC.64 R14, c[0x0][0x380] ;  /* 0x0000e000ff0e7b82 */ /* 0x000ea20000000a00 */
[----:B01----:R-:W-:-:S05]  /*2c50*/  IADD3 R10, PT, PT, R5, R6, RZ ;  /* 0x00000006050a7210 */ /* 0x003fca0007ffe0ff */
[----:B--2---:R-:W-:-:S05]  /*2c60*/  IMAD.WIDE R14, R10, 0x4, R14 ;  /* 0x000000040a0e7825 */ /* 0x004fca00078e020e */
        /* <DEDUP_REMOVED lines=24> */
.L_x_40:
[----:B------:R-:W-:Y:S05]  /*2df0*/  BSYNC.RECONVERGENT B2 ;  /* 0x0000000000027941 */ /* 0x000fea0003800200 */
.L_x_39:
[----:B------:R-:W0:Y:S02]  /*2e00*/  LDC.64 R8, c[0x0][0x388] ;  /* 0x0000e200ff087b82 */ /* 0x000e240000000a00 */
[----:B0-----:R-:W-:-:S05]  /*2e10*/  IMAD.WIDE R10, R10, 0x4, R8 ;  /* 0x000000040a0a7825 */ /* 0x001fca00078e0208 */
        /* <DEDUP_REMOVED lines=25> */
.L_x_42:
[----:B------:R-:W-:Y:S05]  /*2fb0*/  BSYNC.RECONVERGENT B2 ;  /* 0x0000000000027941 */ /* 0x000fea0003800200 */
.L_x_41:
[----:B------:R2:W-:Y:S01]  /*2fc0*/  STG.E desc[UR10][R10.64+0x4], R7 ;  /* 0x000004070a007986 */ /* 0x0005e2000c10190a */
[----:B------:R-:W-:-:S07]  /*2fd0*/  IADD3 R6, PT, PT, R6, 0x2, RZ ;  /* 0x0000000206067810 */ /* 0x000fce0007ffe0ff */
.L_x_38:
[----:B------:R-:W3:Y:S02]  /*2fe0*/  LDC R0, c[0x0][0x390] ;  /* 0x0000e400ff007b82 */ /* 0x000ee40000000800 */
[----:B---3--:R-:W-:-:S04]  /*2ff0*/  LOP3.LUT R0, R0, 0x1, RZ, 0xc0, !PT ;  /* 0x0000000100007812 */ /* 0x008fc800078ec0ff */
[----:B------:R-:W-:-:S13]  /*3000*/  ISETP.NE.U32.AND P0, PT, R0, 0x1, PT ;  /* 0x000000010000780c */ /* 0x000fda0003f05070 */
[----:B------:R-:W-:Y:S05]  /*3010*/  @P0 EXIT ;  /* 0x000000000000094d */ /* 0x000fea0003800000 */
[----:B------:R-:W0:Y:S01]  /*3020*/  LDC.64 R8, c[0x0][0x380] ;  /* 0x0000e000ff087b82 */ /* 0x000e220000000a00 */
[----:B------:R-:W-:-:S05]  /*3030*/  IADD3 R5, PT, PT, R5, R6, RZ ;  /* 0x0000000605057210 */ /* 0x000fca0007ffe0ff */
[----:B012---:R-:W-:-:S06]  /*3040*/  IMAD.WIDE R6, R5, 0x4, R8 ;  /* 0x0000000405067825 */ /* 0x007fcc00078e0208 */
[----:B------:R-:W2:Y:S01]  /*3050*/  LDG.E R7, desc[UR10][R6.64] ;  /* 0x0000000a06077981 */ /* 0x000ea2000c1e1900 */
[----:B------:R-:W-:Y:S01]  /*3060*/  HFMA2 R9, -RZ, RZ, 0.96630859375, -0.0022525787353515625 ;  /* 0x3bbb989dff097431 */ /* 0x000fe200000001ff */
[----:B------:R-:W-:Y:S01]  /*3070*/  MOV R11, 0x437c0000 ;  /* 0x437c0000000b7802 */ /* 0x000fe20000000f00 */
[----:B------:R-:W0:Y:S01]  /*3080*/  MUFU.RCP R2, R3 ;  /* 0x0000000300027308 */ /* 0x000e220000001000 */
[----:B------:R-:W-:Y:S01]  /*3090*/  BSSY.RECONVERGENT B2, `(.L_x_43) ;  /* 0x0000014000027945 */ /* 0x000fe20003800200 */
[----:B--2---:R-:W-:Y:S01]  /*30a0*/  FADD R4, R7, -R4 ;  /* 0x8000000407047221 */ /* 0x004fe20000000000 */
[----:B0-----:R-:W-:-:S03]  /*30b0*/  FFMA R7, R2, -R3, 1 ;  /* 0x3f80000002077423 */ /* 0x001fc60000000803 */
[----:B------:R-:W-:-:S04]  /*30c0*/  FFMA.SAT R0, R4, R9, 0.5 ;  /* 0x3f00000004007423 */ /* 0x000fc80000002009 */
[----:B------:R-:W-:-:S04]  /*30d0*/  FFMA.RM R0, R0, R11, 12582913 ;  /* 0x4b40000100007423 */ /* 0x000fc8000000400b */
[C---:B------:R-:W-:Y:S01]  /*30e0*/  FADD R9, R0.reuse, -12583039 ;  /* 0xcb40007f00097421 */ /* 0x040fe20000000000 */
[----:B------:R-:W-:-:S03]  /*30f0*/  SHF.L.U32 R0, R0, 0x17, RZ ;  /* 0x0000001700007819 */ /* 0x000fc600000006ff */
[----:B------:R-:W-:-:S04]  /*3100*/  FFMA R9, R4, 1.4426950216293334961, -R9 ;  /* 0x3fb8aa3b04097823 */ /* 0x000fc80000000809 */
[----:B------:R-:W-:-:S06]  /*3110*/  FFMA R9, R4, 1.925963033500011079e-08, R9 ;  /* 0x32a5706004097823 */ /* 0x000fcc0000000009 */
        /* <DEDUP_REMOVED lines=11> */
.L_x_44:
[----:B------:R-:W-:Y:S05]  /*31d0*/  BSYNC.RECONVERGENT B2 ;  /* 0x0000000000027941 */ /* 0x000fea0003800200 */
.L_x_43:
[----:B------:R-:W0:Y:S02]  /*31e0*/  LDC.64 R2, c[0x0][0x388] ;  /* 0x0000e200ff027b82 */ /* 0x000e240000000a00 */
[----:B0-----:R-:W-:-:S05]  /*31f0*/  IMAD.WIDE R2, R5, 0x4, R2 ;  /* 0x0000000405027825 */ /* 0x001fca00078e0202 */
[----:B------:R-:W-:Y:S01]  /*3200*/  STG.E desc[UR10][R2.64], R7 ;  /* 0x0000000702007986 */ /* 0x000fe2000c10190a */
[----:B------:R-:W-:Y:S05]  /*3210*/  EXIT ;  /* 0x000000000000794d */ /* 0x000fea0003800000 */
        .weak           $__internal_0_$__cuda_sm3x_div_rn_noftz_f32_slowpath
        .type           $__internal_0_$__cuda_sm3x_div_rn_noftz_f32_slowpath,@function
        .size           $__internal_0_$__cuda_sm3x_div_rn_noftz_f32_slowpath,(.L_x_57 - $__internal_0_$__cuda_sm3x_div_rn_noftz_f32_slowpath)
$__internal_0_$__cuda_sm3x_div_rn_noftz_f32_slowpath:
[----:B------:R-:W-:Y:S01]  /*3220*/  SHF.R.U32.HI R7, RZ, 0x17, R3 ;  /* 0x00000017ff077819 */ /* 0x000fe20000011603 */
[----:B------:R-:W-:Y:S01]  /*3230*/  BSSY.RECONVERGENT B0, `(.L_x_45) ;  /* 0x0000063000007945 */ /* 0x000fe20003800200 */
[----:B------:R-:W-:Y:S02]  /*3240*/  SHF.R.U32.HI R9, RZ, 0x17, R0 ;  /* 0x00000017ff097819 */ /* 0x000fe40000011600 */
[----:B------:R-:W-:Y:S02]  /*3250*/  LOP3.LUT R7, R7, 0xff, RZ, 0xc0, !PT ;  /* 0x000000ff07077812 */ /* 0x000fe400078ec0ff */
[----:B------:R-:W-:Y:S02]  /*3260*/  LOP3.LUT R9, R9, 0xff, RZ, 0xc0, !PT ;  /* 0x000000ff09097812 */ /* 0x000fe400078ec0ff */
[----:B------:R-:W-:Y:S02]  /*3270*/  IADD3 R12, PT, PT, R7, -0x1, RZ ;  /* 0xffffffff070c7810 */ /* 0x000fe40007ffe0ff */
[----:B------:R-:W-:-:S02]  /*3280*/  IADD3 R13, PT, PT, R9, -0x1, RZ ;  /* 0xffffffff090d7810 */ /* 0x000fc40007ffe0ff */
[----:B------:R-:W-:Y:S02]  /*3290*/  ISETP.GT.U32.AND P0, PT, R12, 0xfd, PT ;  /* 0x000000fd0c00780c */ /* 0x000fe40003f04070 */
[----:B------:R-:W-:Y:S02]  /*32a0*/  MOV R17, R3 ;  /* 0x0000000300117202 */ /* 0x000fe40000000f00 */
[----:B------:R-:W-:-:S13]  /*32b0*/  ISETP.GT.U32.OR P0, PT, R13, 0xfd, P0 ;  /* 0x000000fd0d00780c */ /* 0x000fda0000704470 */
[----:B------:R-:W-:Y:S01]  /*32c0*/  @!P0 MOV R8, RZ ;  /* 0x000000ff00088202 */ /* 0x000fe20000000f00 */
[----:B------:R-:W-:Y:S06]  /*32d0*/  @!P0 BRA `(.L_x_46) ;  /* 0x00000000005c8947 */ /* 0x000fec0003800000 */
[----:B------:R-:W-:Y:S02]  /*32e0*/  FSETP.GTU.FTZ.AND P0, PT, |R0|, +INF , PT ;  /* 0x7f8000000000780b */ /* 0x000fe40003f1c200 */
[----:B------:R-:W-:-:S04]  /*32f0*/  FSETP.GTU.FTZ.AND P1, PT, |R3|, +INF , PT ;  /* 0x7f8000000300780b */ /* 0x000fc80003f3c200 */
[----:B------:R-:W-:-:S13]  /*3300*/  PLOP3.LUT P0, PT, P0, P1, PT, 0xf8, 0x8f ;  /* 0x00000000008f781c */ /* 0x000fda0000703f70 */
[----:B------:R-:W-:Y:S05]  /*3310*/  @P0 BRA `(.L_x_47) ;  /* 0x00000004004c0947 */ /* 0x000fea0003800000 */
[----:B------:R-:W-:-:S13]  /*3320*/  LOP3.LUT P0, RZ, R17, 0x7fffffff, R0, 0xc8, !PT ;  /* 0x7fffffff11ff7812 */ /* 0x000fda000780c800 */
[----:B------:R-:W-:Y:S05]  /*3330*/  @!P0 BRA `(.L_x_48) ;  /* 0x00000004003c8947 */ /* 0x000fea0003800000 */
[C---:B------:R-:W-:Y:S02]  /*3340*/  FSETP.NEU.FTZ.AND P3, PT, |R0|.reuse, +INF , PT ;  /* 0x7f8000000000780b */ /* 0x040fe40003f7d200 */
[----:B------:R-:W-:Y:S02]  /*3350*/  FSETP.NEU.FTZ.AND P1, PT, |R3|, +INF , PT ;  /* 0x7f8000000300780b */ /* 0x000fe40003f3d200 */
[----:B------:R-:W-:-:S11]  /*3360*/  FSETP.NEU.FTZ.AND P0, PT, |R0|, +INF , PT ;  /* 0x7f8000000000780b */ /* 0x000fd60003f1d200 */
[----:B------:R-:W-:Y:S05]  /*3370*/  @!P1 BRA !P3, `(.L_x_48) ;  /* 0x00000004002c9947 */ /* 0x000fea0005800000 */
[----:B------:R-:W-:-:S04]  /*3380*/  LOP3.LUT P3, RZ, R0, 0x7fffffff, RZ, 0xc0, !PT ;  /* 0x7fffffff00ff7812 */ /* 0x000fc8000786c0ff */
[----:B------:R-:W-:-:S13]  /*3390*/  PLOP3.LUT P1, PT, P1, P3, PT, 0x2f, 0xf2 ;  /* 0x0000000000f2781c */ /* 0x000fda0000f26577 */
[----:B------:R-:W-:Y:S05]  /*33a0*/  @P1 BRA `(.L_x_49) ;  /* 0x0000000400181947 */ /* 0x000fea0003800000 */
[----:B------:R-:W-:-:S04]  /*33b0*/  LOP3.LUT P1, RZ, R17, 0x7fffffff, RZ, 0xc0, !PT ;  /* 0x7fffffff11ff7812 */ /* 0x000fc8000782c0ff */
[----:B------:R-:W-:-:S13]  /*33c0*/  PLOP3.LUT P0, PT, P0, P1, PT, 0x2f, 0xf2 ;  /* 0x0000000000f2781c */ /* 0x000fda0000702577 */
[----:B------:R-:W-:Y:S05]  /*33d0*/  @P0 BRA `(.L_x_50) ;  /* 0x0000000400000947 */ /* 0x000fea0003800000 */
[----:B------:R-:W-:Y:S02]  /*33e0*/  ISETP.GE.AND P0, PT, R13, RZ, PT ;  /* 0x000000ff0d00720c */ /* 0x000fe40003f06270 */
[----:B------:R-:W-:-:S11]  /*33f0*/  ISETP.GE.AND P1, PT, R12, RZ, PT ;  /* 0x000000ff0c00720c */ /* 0x000fd60003f26270 */
[----:B------:R-:W-:Y:S01]  /*3400*/  @P0 MOV R8, RZ ;  /* 0x000000ff00080202 */ /* 0x000fe20000000f00 */
[----:B------:R-:W-:Y:S01]  /*3410*/  @!P0 FFMA R0, R0, 1.84467440737095516160e+19, RZ ;  /* 0x5f80000000008823 */ /* 0x000fe200000000ff */
[----:B------:R-:W-:Y:S01]  /*3420*/  @!P0 MOV R8, 0xffffffc0 ;  /* 0xffffffc000088802 */ /* 0x000fe20000000f00 */
[----:B------:R-:W-:-:S03]  /*3430*/  @!P1 FFMA R17, R3, 1.84467440737095516160e+19, RZ ;  /* 0x5f80000003119823 */ /* 0x000fc600000000ff */
[----:B------:R-:W-:-:S07]  /*3440*/  @!P1 IADD3 R8, PT, PT, R8, 0x40, RZ ;  /* 0x0000004008089810 */ /* 0x000fce0007ffe0ff */
.L_x_46:
[----:B------:R-:W-:Y:S01]  /*3450*/  LEA R12, R7, 0xc0800000, 0x17 ;  /* 0xc0800000070c7811 */ /* 0x000fe200078eb8ff */
[----:B------:R-:W-:Y:S01]  /*3460*/  BSSY.RECONVERGENT B1, `(.L_x_51) ;  /* 0x0000036000017945 */ /* 0x000fe20003800200 */
[----:B------:R-:W-:Y:S02]  /*3470*/  IADD3 R9, PT, PT, R9, -0x7f, RZ ;  /* 0xffffff8109097810 */ /* 0x000fe40007ffe0ff */
[----:B------:R-:W-:-:S03]  /*3480*/  IADD3 R21, PT, PT, -R12, R17, RZ ;  /* 0x000000110c157210 */ /* 0x000fc60007ffe1ff */
[----:B------:R-:W-:Y:S01]  /*3490*/  IMAD R0, R9, -0x800000, R0 ;  /* 0xff80000009007824 */ /* 0x000fe200078e0200 */
[----:B------:R-:W0:Y:S01]  /*34a0*/  MUFU.RCP R12, R21 ;  /* 0x00000015000c7308 */ /* 0x000e220000001000 */
[----:B------:R-:W-:Y:S01]  /*34b0*/  FADD.FTZ R13, -R21, -RZ ;  /* 0x800000ff150d7221 */ /* 0x000fe20000010100 */
[----:B------:R-:W-:-:S04]  /*34c0*/  IADD3 R9, PT, PT, R9, 0x7f, -R7 ;  /* 0x0000007f09097810 */ /* 0x000fc80007ffe807 */
[----:B------:R-:W-:Y:S01]  /*34d0*/  IADD3 R9, PT, PT, R9, R8, RZ ;  /* 0x0000000809097210 */ /* 0x000fe20007ffe0ff */
[----:B0-----:R-:W-:-:S04]  /*34e0*/  FFMA R17, R12, R13, 1 ;  /* 0x3f8000000c117423 */ /* 0x001fc8000000000d */
[----:B------:R-:W-:-:S04]  /*34f0*/  FFMA R17, R12, R17, R12 ;  /* 0x000000110c117223 */ /* 0x000fc8000000000c */
[----:B------:R-:W-:-:S04]  /*3500*/  FFMA R12, R0, R17, RZ ;  /* 0x00000011000c7223 */ /* 0x000fc800000000ff */
[----:B------:R-:W-:-:S04]  /*3510*/  FFMA R20, R13, R12, R0 ;  /* 0x0000000c0d147223 */ /* 0x000fc80000000000 */
[----:B------:R-:W-:-:S04]  /*3520*/  FFMA R20, R17, R20, R12 ;  /* 0x0000001411147223 */ /* 0x000fc8000000000c */
[----:B------:R-:W-:-:S04]  /*3530*/  FFMA R13, R13, R20, R0 ;  /* 0x000000140d0d7223 */ /* 0x000fc80000000000 */
[----:B------:R-:W-:-:S05]  /*3540*/  FFMA R0, R17, R13, R20 ;  /* 0x0000000d11007223 */ /* 0x000fca0000000014 */
[----:B------:R-:W-:-:S04]  /*3550*/  SHF.R.U32.HI R7, RZ, 0x17, R0 ;  /* 0x00000017ff077819 */ /* 0x000fc80000011600 */
[----:B------:R-:W-:-:S04]  /*3560*/  LOP3.LUT R8, R7, 0xff, RZ, 0xc0, !PT ;  /* 0x000000ff07087812 */ /* 0x000fc800078ec0ff */
[----:B------:R-:W-:-:S04]  /*3570*/  IADD3 R7, PT, PT, R8, R9, RZ ;  /* 0x0000000908077210 */ /* 0x000fc80007ffe0ff */
[----:B------:R-:W-:-:S04]  /*3580*/  IADD3 R8, PT, PT, R7, -0x1, RZ ;  /* 0xffffffff07087810 */ /* 0x000fc80007ffe0ff */
[----:B------:R-:W-:-:S13]  /*3590*/  ISETP.GE.U32.AND P0, PT, R8, 0xfe, PT ;  /* 0x000000fe0800780c */ /* 0x000fda0003f06070 */
[----:B------:R-:W-:Y:S05]  /*35a0*/  @!P0 BRA `(.L_x_52) ;  /* 0x0000000000808947 */ /* 0x000fea0003800000 */
[----:B------:R-:W-:-:S13]  /*35b0*/  ISETP.GT.AND P0, PT, R7, 0xfe, PT ;  /* 0x000000fe0700780c */ /* 0x000fda0003f04270 */
[----:B------:R-:W-:Y:S05]  /*35c0*/  @P0 BRA `(.L_x_53) ;  /* 0x00000000006c0947 */ /* 0x000fea0003800000 */
[----:B------:R-:W-:-:S13]  /*35d0*/  ISETP.GE.AND P0, PT, R7, 0x1, PT ;  /* 0x000000010700780c */ /* 0x000fda0003f06270 */
[----:B------:R-:W-:Y:S05]  /*35e0*/  @P0 BRA `(.L_x_54) ;  /* 0x0000000000740947 */ /* 0x000fea0003800000 */
[----:B------:R-:W-:Y:S02]  /*35f0*/  ISETP.GE.AND P0, PT, R7, -0x18, PT ;  /* 0xffffffe80700780c */ /* 0x000fe40003f06270 */
[----:B------:R-:W-:-:S11]  /*3600*/  LOP3.LUT R0, R0, 0x80000000, RZ, 0xc0, !PT ;  /* 0x8000000000007812 */ /* 0x000fd600078ec0ff */
[----:B------:R-:W-:Y:S05]  /*3610*/  @!P0 BRA `(.L_x_54) ;  /* 0x0000000000688947 */ /* 0x000fea0003800000 */
[CCC-:B------:R-:W-:Y:S01]  /*3620*/  FFMA.RZ R8, R17.reuse, R13.reuse, R20.reuse ;  /* 0x0000000d11087223 */ /* 0x1c0fe2000000c014 */
[CCC-:B------:R-:W-:Y:S01]  /*3630*/  FFMA.RP R9, R17.reuse, R13.reuse, R20.reuse ;  /* 0x0000000d11097223 */ /* 0x1c0fe20000008014 */
[----:B------:R-:W-:Y:S01]  /*3640*/  FFMA.RM R20, R17, R13, R20 ;  /* 0x0000000d11147223 */ /* 0x000fe20000004014 */
[C---:B------:R-:W-:Y:S02]  /*3650*/  IADD3 R12, PT, PT, R7.reuse, 0x20, RZ ;  /* 0x00000020070c7810 */ /* 0x040fe40007ffe0ff */
[----:B------:R-:W-:Y:S02]  /*3660*/  LOP3.LUT R8, R8, 0x7fffff, RZ, 0xc0, !PT ;  /* 0x007fffff08087812 */ /* 0x000fe400078ec0ff */
[C---:B------:R-:W-:Y:S02]  /*3670*/  ISETP.NE.AND P3, PT, R7.reuse, RZ, PT ;  /* 0x000000ff0700720c */ /* 0x040fe40003f65270 */
[----:B------:R-:W-:Y:S02]  /*3680*/  LOP3.LUT R13, R8, 0x800000, RZ, 0xfc, !PT ;  /* 0x00800000080d7812 */ /* 0x000fe400078efcff */
[----:B------:R-:W-:-:S02]  /*3690*/  ISETP.NE.AND P1, PT, R7, RZ, PT ;  /* 0x000000ff0700720c */ /* 0x000fc40003f25270 */
[----:B------:R-:W-:Y:S02]  /*36a0*/  IADD3 R7, PT, PT, -R7, RZ, RZ ;  /* 0x000000ff07077210 */ /* 0x000fe40007ffe1ff */
[----:B------:R-:W-:Y:S02]  /*36b0*/  SHF.L.U32 R12, R13, R12, RZ ;  /* 0x0000000c0d0c7219 */ /* 0x000fe400000006ff */
[----:B------:R-:W-:Y:S02]  /*36c0*/  FSETP.NEU.FTZ.AND P0, PT, R9, R20, PT ;  /* 0x000000140900720b */ /* 0x000fe40003f1d000 */
[----:B------:R-:W-:Y:S02]  /*36d0*/  SEL R8, R7, RZ, P3 ;  /* 0x000000ff07087207 */ /* 0x000fe40001800000 */
[----:B------:R-:W-:Y:S02]  /*36e0*/  ISETP.NE.AND P1, PT, R12, RZ, P1 ;  /* 0x000000ff0c00720c */ /* 0x000fe40000f25270 */
[----:B------:R-:W-:-:S02]  /*36f0*/  SHF.R.U32.HI R8, RZ, R8, R13 ;  /* 0x00000008ff087219 */ /* 0x000fc4000001160d */
[----:B------:R-:W-:Y:S02]  /*3700*/  PLOP3.LUT P0, PT, P0, P1, PT, 0xf8, 0x8f ;  /* 0x00000000008f781c */ /* 0x000fe40000703f70 */
[----:B------:R-:W-:Y:S02]  /*3710*/  SHF.R.U32.HI R12, RZ, 0x1, R8 ;  /* 0x00000001ff0c7819 */ /* 0x000fe40000011608 */
[----:B------:R-:W-:-:S04]  /*3720*/  SEL R7, RZ, 0x1, !P0 ;  /* 0x00000001ff077807 */ /* 0x000fc80004000000 */
[----:B------:R-:W-:-:S04]  /*3730*/  LOP3.LUT R7, R7, 0x1, R12, 0xf8, !PT ;  /* 0x0000000107077812 */ /* 0x000fc800078ef80c */
[----:B------:R-:W-:-:S04]  /*3740*/  LOP3.LUT R7, R7, R8, RZ, 0xc0, !PT ;  /* 0x0000000807077212 */ /* 0x000fc800078ec0ff */
[----:B------:R-:W-:-:S04]  /*3750*/  IADD3 R7, PT, PT, R12, R7, RZ ;  /* 0x000000070c077210 */ /* 0x000fc80007ffe0ff */
[----:B------:R-:W-:Y:S01]  /*3760*/  LOP3.LUT R0, R7, R0, RZ, 0xfc, !PT ;  /* 0x0000000007007212 */ /* 0x000fe200078efcff */
[----:B------:R-:W-:Y:S06]  /*3770*/  BRA `(.L_x_54) ;  /* 0x0000000000107947 */ /* 0x000fec0003800000 */
.L_x_53:
[----:B------:R-:W-:-:S04]  /*3780*/  LOP3.LUT R0, R0, 0x80000000, RZ, 0xc0, !PT ;  /* 0x8000000000007812 */ /* 0x000fc800078ec0ff */
[----:B------:R-:W-:Y:S01]  /*3790*/  LOP3.LUT R0, R0, 0x7f800000, RZ, 0xfc, !PT ;  /* 0x7f80000000007812 */ /* 0x000fe200078efcff */
[----:B------:R-:W-:Y:S06]  /*37a0*/  BRA `(.L_x_54) ;  /* 0x0000000000047947 */ /* 0x000fec0003800000 */
.L_x_52:
[----:B------:R-:W-:-:S07]  /*37b0*/  LEA R0, R9, R0, 0x17 ;  /* 0x0000000009007211 */ /* 0x000fce00078eb8ff */
.L_x_54:
[----:B------:R-:W-:Y:S05]  /*37c0*/  BSYNC.RECONVERGENT B1 ;  /* 0x0000000000017941 */ /* 0x000fea0003800200 */
.L_x_51:
[----:B------:R-:W-:Y:S05]  /*37d0*/  BRA `(.L_x_55) ;  /* 0x0000000000207947 */ /* 0x000fea0003800000 */
.L_x_50:
[----:B------:R-:W-:-:S04]  /*37e0*/  LOP3.LUT R0, R17, 0x80000000, R0, 0x48, !PT ;  /* 0x8000000011007812 */ /* 0x000fc800078e4800 */
[----:B------:R-:W-:Y:S01]  /*37f0*/  LOP3.LUT R0, R0, 0x7f800000, RZ, 0xfc, !PT ;  /* 0x7f80000000007812 */ /* 0x000fe200078efcff */
[----:B------:R-:W-:Y:S06]  /*3800*/  BRA `(.L_x_55) ;  /* 0x0000000000147947 */ /* 0x000fec0003800000 */
.L_x_49:
[----:B------:R-:W-:Y:S01]  /*3810*/  LOP3.LUT R0, R17, 0x80000000, R0, 0x48, !PT ;  /* 0x8000000011007812 */ /* 0x000fe200078e4800 */
[----:B------:R-:W-:Y:S06]  /*3820*/  BRA `(.L_x_55) ;  /* 0x00000000000c7947 */ /* 0x000fec0003800000 */
.L_x_48:
[----:B------:R-:W0:Y:S01]  /*3830*/  MUFU.RSQ R0, -QNAN ;  /* 0xffc0000000007908 */ /* 0x000e220000001400 */
[----:B------:R-:W-:Y:S05]  /*3840*/  BRA `(.L_x_55) ;  /* 0x0000000000047947 */ /* 0x000fea0003800000 */
.L_x_47:
[----:B------:R-:W-:-:S07]  /*3850*/  FADD.FTZ R0, R0, R3 ;  /* 0x0000000300007221 */ /* 0x000fce0000010000 */
.L_x_55:
[----:B------:R-:W-:Y:S05]  /*3860*/  BSYNC.RECONVERGENT B0 ;  /* 0x0000000000007941 */ /* 0x000fea0003800200 */
.L_x_45:
[----:B------:R-:W-:Y:S01]  /*3870*/  HFMA2 R9, -RZ, RZ, 0, 0 ;  /* 0x00000000ff097431 */ /* 0x000fe200000001ff */
[----:B------:R-:W-:Y:S02]  /*3880*/  MOV R8, R2 ;  /* 0x0000000200087202 */ /* 0x000fe40000000f00 */
[----:B0-----:R-:W-:Y:S02]  /*3890*/  MOV R7, R0 ;  /* 0x0000000000077202 */ /* 0x001fe40000000f00 */
[----:B------:R-:W-:Y:S05]  /*38a0*/  RET.REL.NODEC R8 `(_Z13softmaxKernelPKfPfi) ;  /* 0xffffffc408d47950 */ /* 0x000fea0003c3ffff */
.L_x_56:
[----:B------:R-:W-:-:S00]  /*38b0*/  BRA `(.L_x_56) ;  /* 0xfffffffc00fc7947 */ /* 0x000fc0000383ffff */
[----:B------:R-:W-:-:S00]  /*38c0*/  NOP ;  /* 0x0000000000007918 */ /* 0x000fc00000000000 */
        /* <DEDUP_REMOVED lines=11> */
.L_x_57:


//--------------------- .nv.shared.reserved.0     --------------------------
	.section	.nv.shared.reserved.0,"aw",@nobits
	.weak		__nv_reservedSMEM_offset_0_alias
	.size		__nv_reservedSMEM_offset_0_alias, 0, 64
	.other		__nv_reservedSMEM_offset_0_alias,@"STO_CUDA_RESERVED_SHARED STV_DEFAULT"
__nv_reservedSMEM_offset_0_alias:
	.zero		0
	.zero		64


//--------------------- .nv.constant0._Z13softmaxKernelPKfPfi --------------------------
	.section	.nv.constant0._Z13softmaxKernelPKfPfi,"a",@progbits
	.sectionflags	@""
	.align	4
.nv.constant0._Z13softmaxKernelPKfPfi:
	.zero		916


//--------------------- SYMBOLS --------------------------

	.type		.nv.reservedSmem.offset0,@object
	.size		.nv.reservedSmem.offset0,0x4
